	.target	sm_90a

	.elftype	@"ET_EXEC"


//--------------------- .note.nv.tkinfo           --------------------------
	.section	.note.nv.tkinfo,"",@"SHT_NOTE"
	.sectionflags	@"SHF_NOTE_NV_TKINFO"
	.tkinfo
        /*0018*/ 	.word	0x00000002
        /*0030*/ 	.string	""
        /*0030*/ 	.string	"ptxas"
        /*0030*/ 	.string	"Cuda compilation tools, release 13.0, V13.0.88"
        /*0030*/ 	.string	"Build cuda_13.0.r13.0/compiler.36424714_0"
        /*0030*/ 	.string	"-arch sm_90a -m 64 "



//--------------------- .note.nv.cuinfo           --------------------------
	.section	.note.nv.cuinfo,"",@"SHT_NOTE"
	.sectionflags	@"SHF_NOTE_NV_CUINFO"
        /*0018*/ 	.short	0x0002
        /*001a*/ 	.short	0x005a
        /*001c*/ 	.short	0x0082
	.zero		2


//--------------------- .nv.info                  --------------------------
	.section	.nv.info,"",@"SHT_CUDA_INFO"
	.align	4


	//----- nvinfo : EIATTR_REGCOUNT
	.align		4
        /*0000*/ 	.byte	0x04, 0x2f
        /*0002*/ 	.short	(.L_15 - .L_14)
	.align		4
.L_14:
        /*0004*/ 	.word	index@(_ZN7cutlass13device_kernelINS_4gemm6kernel13GemmUniversalIN4cute5tupleIJiiiiEEENS1_10collective13CollectiveMmaINS1_34MainloopSm90TmaGmmaWarpSpecializedILi4ENS5_IJNS4_1CILi1EEESB_SB_EEENS1_32KernelTmaWarpSpecializedPingpongEEENS5_IJNSA_ILi64EEENSA_ILi128EEESG_EEENS_6half_tENS5_IJlSB_lEEESI_SJ_NS4_8TiledMMAINS4_8MMA_AtomIJNS4_4SM904GMMA26MMA_64x128x16_F32F16F16_SSILNSN_5MajorE0ELSP_0ELNSN_7ScaleInE1ELSQ_1EEEEEENS4_6LayoutISC_NS5_IJNSA_ILi0EEESU_SU_EEEEENS5_IJNS4_10UnderscoreESX_SX_EEEEENS4_13SM90_TMA_LOADENS4_14ComposedLayoutINS4_7SwizzleILi3ELi4ELi3EEENS4_18smem_ptr_flag_bitsILi16EEENST_INS5_IJNSA_ILi8EEESF_EEENS5_IJSF_SB_EEEEEEEvNS4_8identityES10_S1A_vS1B_EENS_8epilogue10collective6detail29Sm90TmaWarpSpecializedAdapterINS1E_15DefaultEpilogueISI_SJ_SJ_NS1D_6thread17LinearCombinationISI_Li1EffLNS1I_9ScaleType4KindE0ELNS_15FloatRoundStyleE2ESI_EENS1_15EpilogueDefaultEEEEEvvEEEEvNT_6ParamsE)
        /*0008*/ 	.word	0x000000a8


	//----- nvinfo : EIATTR_FRAME_SIZE
	.align		4
.L_15:
        /*000c*/ 	.byte	0x04, 0x11
        /*000e*/ 	.short	(.L_17 - .L_16)
	.align		4
.L_16:
        /*0010*/ 	.word	index@(_ZN7cutlass13device_kernelINS_4gemm6kernel13GemmUniversalIN4cute5tupleIJiiiiEEENS1_10collective13CollectiveMmaINS1_34MainloopSm90TmaGmmaWarpSpecializedILi4ENS5_IJNS4_1CILi1EEESB_SB_EEENS1_32KernelTmaWarpSpecializedPingpongEEENS5_IJNSA_ILi64EEENSA_ILi128EEESG_EEENS_6half_tENS5_IJlSB_lEEESI_SJ_NS4_8TiledMMAINS4_8MMA_AtomIJNS4_4SM904GMMA26MMA_64x128x16_F32F16F16_SSILNSN_5MajorE0ELSP_0ELNSN_7ScaleInE1ELSQ_1EEEEEENS4_6LayoutISC_NS5_IJNSA_ILi0EEESU_SU_EEEEENS5_IJNS4_10UnderscoreESX_SX_EEEEENS4_13SM90_TMA_LOADENS4_14ComposedLayoutINS4_7SwizzleILi3ELi4ELi3EEENS4_18smem_ptr_flag_bitsILi16EEENST_INS5_IJNSA_ILi8EEESF_EEENS5_IJSF_SB_EEEEEEEvNS4_8identityES10_S1A_vS1B_EENS_8epilogue10collective6detail29Sm90TmaWarpSpecializedAdapterINS1E_15DefaultEpilogueISI_SJ_SJ_NS1D_6thread17LinearCombinationISI_Li1EffLNS1I_9ScaleType4KindE0ELNS_15FloatRoundStyleE2ESI_EENS1_15EpilogueDefaultEEEEEvvEEEEvNT_6ParamsE)
        /*0014*/ 	.word	0x00000000


	//----- nvinfo : EIATTR_MIN_STACK_SIZE
	.align		4
.L_17:
        /*0018*/ 	.byte	0x04, 0x12
        /*001a*/ 	.short	(.L_19 - .L_18)
	.align		4
.L_18:
        /*001c*/ 	.word	index@(_ZN7cutlass13device_kernelINS_4gemm6kernel13GemmUniversalIN4cute5tupleIJiiiiEEENS1_10collective13CollectiveMmaINS1_34MainloopSm90TmaGmmaWarpSpecializedILi4ENS5_IJNS4_1CILi1EEESB_SB_EEENS1_32KernelTmaWarpSpecializedPingpongEEENS5_IJNSA_ILi64EEENSA_ILi128EEESG_EEENS_6half_tENS5_IJlSB_lEEESI_SJ_NS4_8TiledMMAINS4_8MMA_AtomIJNS4_4SM904GMMA26MMA_64x128x16_F32F16F16_SSILNSN_5MajorE0ELSP_0ELNSN_7ScaleInE1ELSQ_1EEEEEENS4_6LayoutISC_NS5_IJNSA_ILi0EEESU_SU_EEEEENS5_IJNS4_10UnderscoreESX_SX_EEEEENS4_13SM90_TMA_LOADENS4_14ComposedLayoutINS4_7SwizzleILi3ELi4ELi3EEENS4_18smem_ptr_flag_bitsILi16EEENST_INS5_IJNSA_ILi8EEESF_EEENS5_IJSF_SB_EEEEEEEvNS4_8identityES10_S1A_vS1B_EENS_8epilogue10collective6detail29Sm90TmaWarpSpecializedAdapterINS1E_15DefaultEpilogueISI_SJ_SJ_NS1D_6thread17LinearCombinationISI_Li1EffLNS1I_9ScaleType4KindE0ELNS_15FloatRoundStyleE2ESI_EENS1_15EpilogueDefaultEEEEEvvEEEEvNT_6ParamsE)
        /*0020*/ 	.word	0x00000000
.L_19:


//--------------------- .nv.compat                --------------------------
	.section	.nv.compat,"",@"SHT_CUDA_COMPAT_INFO"
	.align	4
        /*0000*/ 	.byte	0x02, 0x09, 0x01, 0x00, 0x02, 0x02, 0x04, 0x00, 0x02, 0x05, 0x05, 0x00, 0x03, 0x07, 0x01, 0x01
        /*0010*/ 	.byte	0x02, 0x03, 0x01, 0x00, 0x02, 0x06, 0x01, 0x00, 0x04, 0x0b, 0x08, 0x00, 0x00, 0x00, 0x00, 0x00
        /*0020*/ 	.byte	0x00, 0x00, 0x00, 0x00


//--------------------- .nv.info._ZN7cutlass13device_kernelINS_4gemm6kernel13GemmUniversalIN4cute5tupleIJiiiiEEENS1_10collective13CollectiveMmaINS1_34MainloopSm90TmaGmmaWarpSpecializedILi4ENS5_IJNS4_1CILi1EEESB_SB_EEENS1_32KernelTmaWarpSpecializedPingpongEEENS5_IJNSA_ILi64EEENSA_ILi128EEESG_EEENS_6half_tENS5_IJlSB_lEEESI_SJ_NS4_8TiledMMAINS4_8MMA_AtomIJNS4_4SM904GMMA26MMA_64x128x16_F32F16F16_SSILNSN_5MajorE0ELSP_0ELNSN_7ScaleInE1ELSQ_1EEEEEENS4_6LayoutISC_NS5_IJNSA_ILi0EEESU_SU_EEEEENS5_IJNS4_10UnderscoreESX_SX_EEEEENS4_13SM90_TMA_LOADENS4_14ComposedLayoutINS4_7SwizzleILi3ELi4ELi3EEENS4_18smem_ptr_flag_bitsILi16EEENST_INS5_IJNSA_ILi8EEESF_EEENS5_IJSF_SB_EEEEEEEvNS4_8identityES10_S1A_vS1B_EENS_8epilogue10collective6detail29Sm90TmaWarpSpecializedAdapterINS1E_15DefaultEpilogueISI_SJ_SJ_NS1D_6thread17LinearCombinationISI_Li1EffLNS1I_9ScaleType4KindE0ELNS_15FloatRoundStyleE2ESI_EENS1_15EpilogueDefaultEEEEEvvEEEEvNT_6ParamsE --------------------------
	.section	.nv.info._ZN7cutlass13device_kernelINS_4gemm6kernel13GemmUniversalIN4cute5tupleIJiiiiEEENS1_10collective13CollectiveMmaINS1_34MainloopSm90TmaGmmaWarpSpecializedILi4ENS5_IJNS4_1CILi1EEESB_SB_EEENS1_32KernelTmaWarpSpecializedPingpongEEENS5_IJNSA_ILi64EEENSA_ILi128EEESG_EEENS_6half_tENS5_IJlSB_lEEESI_SJ_NS4_8TiledMMAINS4_8MMA_AtomIJNS4_4SM904GMMA26MMA_64x128x16_F32F16F16_SSILNSN_5MajorE0ELSP_0ELNSN_7ScaleInE1ELSQ_1EEEEEENS4_6LayoutISC_NS5_IJNSA_ILi0EEESU_SU_EEEEENS5_IJNS4_10UnderscoreESX_SX_EEEEENS4_13SM90_TMA_LOADENS4_14ComposedLayoutINS4_7SwizzleILi3ELi4ELi3EEENS4_18smem_ptr_flag_bitsILi16EEENST_INS5_IJNSA_ILi8EEESF_EEENS5_IJSF_SB_EEEEEEEvNS4_8identityES10_S1A_vS1B_EENS_8epilogue10collective6detail29Sm90TmaWarpSpecializedAdapterINS1E_15DefaultEpilogueISI_SJ_SJ_NS1D_6thread17LinearCombinationISI_Li1EffLNS1I_9ScaleType4KindE0ELNS_15FloatRoundStyleE2ESI_EENS1_15EpilogueDefaultEEEEEvvEEEEvNT_6ParamsE,"",@"SHT_CUDA_INFO"
	.sectionflags	@""
	.align	4


	//----- nvinfo : EIATTR_CUDA_API_VERSION
	.align		4
        /*0000*/ 	.byte	0x04, 0x37
        /*0002*/ 	.short	(.L_21 - .L_20)
.L_20:
        /*0004*/ 	.word	0x00000082


	//----- nvinfo : EIATTR_KPARAM_INFO
	.align		4
.L_21:
        /*0008*/ 	.byte	0x04, 0x17
        /*000a*/ 	.short	(.L_23 - .L_22)
.L_22:
        /*000c*/ 	.word	0x00000000
        /*0010*/ 	.short	0x0000
        /*0012*/ 	.short	0x0070
        /*0014*/ 	.byte	0x00, 0xf0, 0x01, 0x10


	//----- nvinfo : EIATTR_SPARSE_MMA_MASK
	.align		4
.L_23:
        /*0018*/ 	.byte	0x03, 0x50
        /*001a*/ 	.short	0x0000


	//----- nvinfo : EIATTR_MAXREG_COUNT
	.align		4
        /*001c*/ 	.byte	0x03, 0x1b
        /*001e*/ 	.short	0x00a8


	//----- nvinfo : EIATTR_NUM_BARRIERS
	.align		4
        /*0020*/ 	.byte	0x02, 0x4c
        /*0022*/ 	.byte	0x01
	.zero		1


	//----- nvinfo : EIATTR_EXTERNS
	.align		4
        /*0024*/ 	.byte	0x04, 0x0f
        /*0026*/ 	.short	(.L_25 - .L_24)


	//   ....[0]....
	.align		4
.L_24:
        /*0028*/ 	.word	index@(__assertfail)


	//----- nvinfo : EIATTR_MERCURY_ISA_VERSION
	.align		4
.L_25:
        /*002c*/ 	.byte	0x03, 0x5f
        /*002e*/ 	.short	0x0101


	//----- nvinfo : EIATTR_INT_WARP_WIDE_INSTR_OFFSETS
	.align		4
        /*0030*/ 	.byte	0x04, 0x31
        /*0032*/ 	.short	(.L_27 - .L_26)


	//   ....[0]....
.L_26:
        /*0034*/ 	.word	0x00000470


	//   ....[1]....
        /*0038*/ 	.word	0x00000490


	//   ....[2]....
        /*003c*/ 	.word	0x00000510


	//   ....[3]....
        /*0040*/ 	.word	0x00000520


	//   ....[4]....
        /*0044*/ 	.word	0x00000530


	//   ....[5]....
        /*0048*/ 	.word	0x00000550


	//   ....[6]....
        /*004c*/ 	.word	0x000005b0


	//   ....[7]....
        /*0050*/ 	.word	0x000005d0


	//----- nvinfo : EIATTR_COOP_GROUP_MASK_REGIDS
	.align		4
.L_27:
        /*0054*/ 	.byte	0x04, 0x29
        /*0056*/ 	.short	(.L_29 - .L_28)


	//   ....[0]....
.L_28:
        /*0058*/ 	.word	0xffffffff


	//   ....[1]....
        /*005c*/ 	.word	0xffffffff


	//   ....[2]....
        /*0060*/ 	.word	0xffffffff


	//   ....[3]....
        /*0064*/ 	.word	0xffffffff


	//   ....[4]....
        /*0068*/ 	.word	0xffffffff


	//   ....[5]....
        /*006c*/ 	.word	0xffffffff


	//----- nvinfo : EIATTR_COOP_GROUP_INSTR_OFFSETS
	.align		4
.L_29:
        /*0070*/ 	.byte	0x04, 0x28
        /*0072*/ 	.short	(.L_31 - .L_30)


	//   ....[0]....
.L_30:
        /*0074*/ 	.word	0x00000050


	//   ....[1]....
        /*0078*/ 	.word	0x00000080


	//   ....[2]....
        /*007c*/ 	.word	0x00000180


	//   ....[3]....
        /*0080*/ 	.word	0x00000390


	//   ....[4]....
        /*0084*/ 	.word	0x000003d0


	//   ....[5]....
        /*0088*/ 	.word	0x00000410


	//----- nvinfo : EIATTR_REG_RECONFIG
	.align		4
.L_31:
        /*008c*/ 	.byte	0x01, 0x54
	.zero		2


	//----- nvinfo : EIATTR_SYSCALL_OFFSETS
	.align		4
        /*0090*/ 	.byte	0x04, 0x46
        /*0092*/ 	.short	(.L_33 - .L_32)


	//   ....[0]....
.L_32:
        /*0094*/ 	.word	0x00001770


	//----- nvinfo : EIATTR_MBARRIER_INSTR_OFFSETS
	.align		4
.L_33:
        /*0098*/ 	.byte	0x04, 0x39
        /*009a*/ 	.short	(.L_35 - .L_34)


	//   ....[0]....
.L_34:
        /*009c*/ 	.word	0x00000300
        /*00a0*/ 	.word	0x000000ff
        /*00a4*/ 	.word	0x00000000
        /*00a8*/ 	.short	0x0100
        /*00aa*/ 	.byte	0x09
	.zero		1


	//   ....[1]....
        /*00ac*/ 	.word	0x00000310
        /*00b0*/ 	.word	0x000000ff
        /*00b4*/ 	.word	0x00000020
        /*00b8*/ 	.short	0x0100
        /*00ba*/ 	.byte	0x09
	.zero		1


	//   ....[2]....
        /*00bc*/ 	.word	0x00000320
        /*00c0*/ 	.word	0x000000ff
        /*00c4*/ 	.word	0x00000008
        /*00c8*/ 	.short	0x0100
        /*00ca*/ 	.byte	0x09
	.zero		1


	//   ....[3]....
        /*00cc*/ 	.word	0x00000330
        /*00d0*/ 	.word	0x000000ff
        /*00d4*/ 	.word	0x00000028
        /*00d8*/ 	.short	0x0100
        /*00da*/ 	.byte	0x09
	.zero		1


	//   ....[4]....
        /*00dc*/ 	.word	0x00000340
        /*00e0*/ 	.word	0x000000ff
        /*00e4*/ 	.word	0x00000010
        /*00e8*/ 	.short	0x0100
        /*00ea*/ 	.byte	0x09
	.zero		1


	//   ....[5]....
        /*00ec*/ 	.word	0x00000350
        /*00f0*/ 	.word	0x000000ff
        /*00f4*/ 	.word	0x00000030
        /*00f8*/ 	.short	0x0100
        /*00fa*/ 	.byte	0x09
	.zero		1


	//   ....[6]....
        /*00fc*/ 	.word	0x00000360
        /*0100*/ 	.word	0x000000ff
        /*0104*/ 	.word	0x00000018
        /*0108*/ 	.short	0x0100
        /*010a*/ 	.byte	0x09
	.zero		1


	//   ....[7]....
        /*010c*/ 	.word	0x00000370
        /*0110*/ 	.word	0x000000ff
        /*0114*/ 	.word	0x00000038
        /*0118*/ 	.short	0x0100
        /*011a*/ 	.byte	0x09
	.zero		1


	//   ....[8]....
        /*011c*/ 	.word	0x000005f0
        /*0120*/ 	.word	0x000000ff
        /*0124*/ 	.word	0x00000070
        /*0128*/ 	.short	0x0100
        /*012a*/ 	.byte	0x09
	.zero		1


	//   ....[9]....
        /*012c*/ 	.word	0x00000600
        /*0130*/ 	.word	0x000000ff
        /*0134*/ 	.word	0x00000078
        /*0138*/ 	.short	0x0100
        /*013a*/ 	.byte	0x09
	.zero		1


	//   ....[10]....
        /*013c*/ 	.word	0x00000640
        /*0140*/ 	.word	0x000000ff
        /*0144*/ 	.word	0x00000050
        /*0148*/ 	.short	0x0100
        /*014a*/ 	.byte	0x0a
	.zero		1


	//   ....[11]....
        /*014c*/ 	.word	0x00000660
        /*0150*/ 	.word	0x000000ff
        /*0154*/ 	.word	0x00000058
        /*0158*/ 	.short	0x0100
        /*015a*/ 	.byte	0x0a
	.zero		1


	//   ....[12]....
        /*015c*/ 	.word	0x00000670
        /*0160*/ 	.word	0x000000ff
        /*0164*/ 	.word	0x00000060
        /*0168*/ 	.short	0x0100
        /*016a*/ 	.byte	0x0a
	.zero		1


	//   ....[13]....
        /*016c*/ 	.word	0x00000680
        /*0170*/ 	.word	0x000000ff
        /*0174*/ 	.word	0x00000068
        /*0178*/ 	.short	0x0100
        /*017a*/ 	.byte	0x0a
	.zero		1


	//   ....[14]....
        /*017c*/ 	.word	0x00001630
        /*0180*/ 	.word	0x0000005f
        /*0184*/ 	.word	0xfffffff8
        /*0188*/ 	.short	0x010a
        /*018a*/ 	.byte	0x3f
	.zero		1


	//   ....[15]....
        /*018c*/ 	.word	0x00001800
        /*0190*/ 	.word	0x00000003
        /*0194*/ 	.word	0x00000000
        /*0198*/ 	.short	0x010a
        /*019a*/ 	.byte	0x3f
	.zero		1


	//   ....[16]....
        /*019c*/ 	.word	0x00001860
        /*01a0*/ 	.word	0x00000003
        /*01a4*/ 	.word	0x00000000
        /*01a8*/ 	.short	0x010a
        /*01aa*/ 	.byte	0x3f
	.zero		1


	//   ....[17]....
        /*01ac*/ 	.word	0x00001d80
        /*01b0*/ 	.word	0x000000ff
        /*01b4*/ 	.word	0x00000000
        /*01b8*/ 	.short	0x010a
        /*01ba*/ 	.byte	0x04
	.zero		1


	//   ....[18]....
        /*01bc*/ 	.word	0x00001dc0
        /*01c0*/ 	.word	0x000000ff
        /*01c4*/ 	.word	0x00000000
        /*01c8*/ 	.short	0x010a
        /*01ca*/ 	.byte	0x04
	.zero		1


	//   ....[19]....
        /*01cc*/ 	.word	0x000021f0
        /*01d0*/ 	.word	0x000000ff
        /*01d4*/ 	.word	0x00000000
        /*01d8*/ 	.short	0x0101
        /*01da*/ 	.byte	0x04
	.zero		1


	//   ....[20]....
        /*01dc*/ 	.word	0x000022e0
        /*01e0*/ 	.word	0x00000063
        /*01e4*/ 	.word	0x00000000
        /*01e8*/ 	.short	0x0101
        /*01ea*/ 	.byte	0x32
	.zero		1


	//   ....[21]....
        /*01ec*/ 	.word	0x000023a0
        /*01f0*/ 	.word	0x000000ff
        /*01f4*/ 	.word	0x00000000
        /*01f8*/ 	.short	0x0101
        /*01fa*/ 	.byte	0x04
	.zero		1


	//   ....[22]....
        /*01fc*/ 	.word	0x000023f0
        /*0200*/ 	.word	0x0000005f
        /*0204*/ 	.word	0x00000008
        /*0208*/ 	.short	0x010a
        /*020a*/ 	.byte	0x3f
	.zero		1


	//   ....[23]....
        /*020c*/ 	.word	0x000064f0
        /*0210*/ 	.word	0x00000060
        /*0214*/ 	.word	0x00000000
        /*0218*/ 	.short	0x0101
        /*021a*/ 	.byte	0x32
	.zero		1


	//   ....[24]....
        /*021c*/ 	.word	0x00006f00
        /*0220*/ 	.word	0x00000007
        /*0224*/ 	.word	0x00000020
        /*0228*/ 	.short	0x010a
        /*022a*/ 	.byte	0x3f
	.zero		1


	//   ....[25]....
        /*022c*/ 	.word	0x00007360
        /*0230*/ 	.word	0x00000003
        /*0234*/ 	.word	0x00000078
        /*0238*/ 	.short	0x0101
        /*023a*/ 	.byte	0x3f
	.zero		1


	//   ....[26]....
        /*023c*/ 	.word	0x00007ad0
        /*0240*/ 	.word	0x00000007
        /*0244*/ 	.word	0x00000000
        /*0248*/ 	.short	0x010a
        /*024a*/ 	.byte	0x3f
	.zero		1


	//   ....[27]....
        /*024c*/ 	.word	0x00007b50
        /*0250*/ 	.word	0x00000009
        /*0254*/ 	.word	0x00000000
        /*0258*/ 	.short	0x010a
        /*025a*/ 	.byte	0x3f
	.zero		1


	//   ....[28]....
        /*025c*/ 	.word	0x00007be0
        /*0260*/ 	.word	0x00000006
        /*0264*/ 	.word	0x00000000
        /*0268*/ 	.short	0x010a
        /*026a*/ 	.byte	0x3f
	.zero		1


	//   ....[29]....
        /*026c*/ 	.word	0x00007c70
        /*0270*/ 	.word	0x00000003
        /*0274*/ 	.word	0x00000000
        /*0278*/ 	.short	0x010a
        /*027a*/ 	.byte	0x3f
	.zero		1


	//   ....[30]....
        /*027c*/ 	.word	0x00007cd0
        /*0280*/ 	.word	0x0000005f
        /*0284*/ 	.word	0xfffffff8
        /*0288*/ 	.short	0x010a
        /*028a*/ 	.byte	0x3f
	.zero		1


	//   ....[31]....
        /*028c*/ 	.word	0x00007d20
        /*0290*/ 	.word	0x00000003
        /*0294*/ 	.word	0x00000000
        /*0298*/ 	.short	0x010a
        /*029a*/ 	.byte	0x3f
	.zero		1


	//   ....[32]....
        /*029c*/ 	.word	0x00007d80
        /*02a0*/ 	.word	0x00000004
        /*02a4*/ 	.word	0x00000000
        /*02a8*/ 	.short	0x010a
        /*02aa*/ 	.byte	0x3f
	.zero		1


	//   ....[33]....
        /*02ac*/ 	.word	0x00007dd0
        /*02b0*/ 	.word	0x0000005f
        /*02b4*/ 	.word	0x00000008
        /*02b8*/ 	.short	0x010a
        /*02ba*/ 	.byte	0x3f
	.zero		1


	//   ....[34]....
        /*02bc*/ 	.word	0x00007ea0
        /*02c0*/ 	.word	0x00000007
        /*02c4*/ 	.word	0x00000020
        /*02c8*/ 	.short	0x010a
        /*02ca*/ 	.byte	0x3f
	.zero		1


	//   ....[35]....
        /*02cc*/ 	.word	0x00007f70
        /*02d0*/ 	.word	0x00000007
        /*02d4*/ 	.word	0x00000000
        /*02d8*/ 	.short	0x010a
        /*02da*/ 	.byte	0x3f
	.zero		1


	//   ....[36]....
        /*02dc*/ 	.word	0x00007fc0
        /*02e0*/ 	.word	0x00000009
        /*02e4*/ 	.word	0x00000000
        /*02e8*/ 	.short	0x010a
        /*02ea*/ 	.byte	0x3f
	.zero		1


	//   ....[37]....
        /*02ec*/ 	.word	0x00008010
        /*02f0*/ 	.word	0x00000006
        /*02f4*/ 	.word	0x00000000
        /*02f8*/ 	.short	0x010a
        /*02fa*/ 	.byte	0x3f
	.zero		1


	//----- nvinfo : EIATTR_NUM_MBARRIERS
	.align		4
.L_35:
        /*02fc*/ 	.byte	0x03, 0x38
        /*02fe*/ 	.short	0x000e


	//----- nvinfo : EIATTR_EXIT_INSTR_OFFSETS
	.align		4
        /*0300*/ 	.byte	0x04, 0x1c
        /*0302*/ 	.short	(.L_37 - .L_36)


	//   ....[0]....
.L_36:
        /*0304*/ 	.word	0x00001240


	//   ....[1]....
        /*0308*/ 	.word	0x000012a0


	//   ....[2]....
        /*030c*/ 	.word	0x00006c30


	//   ....[3]....
        /*0310*/ 	.word	0x00006c60


	//   ....[4]....
        /*0314*/ 	.word	0x00007cc0


	//----- nvinfo : EIATTR_MAX_THREADS
	.align		4
.L_37:
        /*0318*/ 	.byte	0x04, 0x05
        /*031a*/ 	.short	(.L_39 - .L_38)
.L_38:
        /*031c*/ 	.word	0x00000180
        /*0320*/ 	.word	0x00000001
        /*0324*/ 	.word	0x00000001


	//----- nvinfo : EIATTR_CRS_STACK_SIZE
	.align		4
.L_39:
        /*0328*/ 	.byte	0x04, 0x1e
        /*032a*/ 	.short	(.L_41 - .L_40)
.L_40:
        /*032c*/ 	.word	0x00000000


	//----- nvinfo : EIATTR_CBANK_PARAM_SIZE
	.align		4
.L_41:
        /*0330*/ 	.byte	0x03, 0x19
        /*0332*/ 	.short	0x0470


	//----- nvinfo : EIATTR_PARAM_CBANK
	.align		4
        /*0334*/ 	.byte	0x04, 0x0a
        /*0336*/ 	.short	(.L_43 - .L_42)
	.align		4
.L_42:
        /*0338*/ 	.word	index@(.nv.constant0._ZN7cutlass13device_kernelINS_4gemm6kernel13GemmUniversalIN4cute5tupleIJiiiiEEENS1_10collective13CollectiveMmaINS1_34MainloopSm90TmaGmmaWarpSpecializedILi4ENS5_IJNS4_1CILi1EEESB_SB_EEENS1_32KernelTmaWarpSpecializedPingpongEEENS5_IJNSA_ILi64EEENSA_ILi128EEESG_EEENS_6half_tENS5_IJlSB_lEEESI_SJ_NS4_8TiledMMAINS4_8MMA_AtomIJNS4_4SM904GMMA26MMA_64x128x16_F32F16F16_SSILNSN_5MajorE0ELSP_0ELNSN_7ScaleInE1ELSQ_1EEEEEENS4_6LayoutISC_NS5_IJNSA_ILi0EEESU_SU_EEEEENS5_IJNS4_10UnderscoreESX_SX_EEEEENS4_13SM90_TMA_LOADENS4_14ComposedLayoutINS4_7SwizzleILi3ELi4ELi3EEENS4_18smem_ptr_flag_bitsILi16EEENST_INS5_IJNSA_ILi8EEESF_EEENS5_IJSF_SB_EEEEEEEvNS4_8identityES10_S1A_vS1B_EENS_8epilogue10collective6detail29Sm90TmaWarpSpecializedAdapterINS1E_15DefaultEpilogueISI_SJ_SJ_NS1D_6thread17LinearCombinationISI_Li1EffLNS1I_9ScaleType4KindE0ELNS_15FloatRoundStyleE2ESI_EENS1_15EpilogueDefaultEEEEEvvEEEEvNT_6ParamsE)
        /*033c*/ 	.short	0x0210
        /*033e*/ 	.short	0x0470


	//----- nvinfo : EIATTR_SW_WAR
	.align		4
.L_43:
        /*0340*/ 	.byte	0x04, 0x36
        /*0342*/ 	.short	(.L_45 - .L_44)
.L_44:
        /*0344*/ 	.word	0x00000008
.L_45:


//--------------------- .nv.callgraph             --------------------------
	.section	.nv.callgraph,"",@"SHT_CUDA_CALLGRAPH"
	.align	4
	.sectionentsize	8
	.align		4
        /*0000*/ 	.word	0x00000000
	.align		4
        /*0004*/ 	.word	0xffffffff
	.align		4
        /*0008*/ 	.word	index@(_ZN7cutlass13device_kernelINS_4gemm6kernel13GemmUniversalIN4cute5tupleIJiiiiEEENS1_10collective13CollectiveMmaINS1_34MainloopSm90TmaGmmaWarpSpecializedILi4ENS5_IJNS4_1CILi1EEESB_SB_EEENS1_32KernelTmaWarpSpecializedPingpongEEENS5_IJNSA_ILi64EEENSA_ILi128EEESG_EEENS_6half_tENS5_IJlSB_lEEESI_SJ_NS4_8TiledMMAINS4_8MMA_AtomIJNS4_4SM904GMMA26MMA_64x128x16_F32F16F16_SSILNSN_5MajorE0ELSP_0ELNSN_7ScaleInE1ELSQ_1EEEEEENS4_6LayoutISC_NS5_IJNSA_ILi0EEESU_SU_EEEEENS5_IJNS4_10UnderscoreESX_SX_EEEEENS4_13SM90_TMA_LOADENS4_14ComposedLayoutINS4_7SwizzleILi3ELi4ELi3EEENS4_18smem_ptr_flag_bitsILi16EEENST_INS5_IJNSA_ILi8EEESF_EEENS5_IJSF_SB_EEEEEEEvNS4_8identityES10_S1A_vS1B_EENS_8epilogue10collective6detail29Sm90TmaWarpSpecializedAdapterINS1E_15DefaultEpilogueISI_SJ_SJ_NS1D_6thread17LinearCombinationISI_Li1EffLNS1I_9ScaleType4KindE0ELNS_15FloatRoundStyleE2ESI_EENS1_15EpilogueDefaultEEEEEvvEEEEvNT_6ParamsE)
	.align		4
        /*000c*/ 	.word	index@(__assertfail)
	.align		4
        /*0010*/ 	.word	0x00000000
	.align		4
        /*0014*/ 	.word	0xfffffffe
	.align		4
        /*0018*/ 	.word	0x00000000
	.align		4
        /*001c*/ 	.word	0xfffffffd
	.align		4
        /*0020*/ 	.word	0x00000000
	.align		4
        /*0024*/ 	.word	0xfffffffc


//--------------------- .nv.constant4             --------------------------
	.section	.nv.constant4,"a",@progbits
	.align	8
	.align		8
.nv.constant4:
        /*0000*/ 	.dword	__assertfail
	.align		8
        /*0008*/ 	.dword	__unnamed_1
	.align		8
        /*0010*/ 	.dword	_ZN39_INTERNAL_3efc3134_4_k_cu_90cd6be4_27014cuda3std3__45__cpo5beginE
	.align		8
        /*0018*/ 	.dword	_ZN39_INTERNAL_3efc3134_4_k_cu_90cd6be4_27014cuda3std3__45__cpo3endE
	.align		8
        /*0020*/ 	.dword	_ZN39_INTERNAL_3efc3134_4_k_cu_90cd6be4_27014cuda3std3__45__cpo6cbeginE
	.align		8
        /*0028*/ 	.dword	_ZN39_INTERNAL_3efc3134_4_k_cu_90cd6be4_27014cuda3std3__45__cpo4cendE
	.align		8
        /*0030*/ 	.dword	_ZN39_INTERNAL_3efc3134_4_k_cu_90cd6be4_27014cuda3std3__441_GLOBAL__N__3efc3134_4_k_cu_90cd6be4_27016ignoreE
	.align		8
        /*0038*/ 	.dword	_ZN39_INTERNAL_3efc3134_4_k_cu_90cd6be4_27014cuda3std3__419piecewise_constructE
	.align		8
        /*0040*/ 	.dword	_ZN39_INTERNAL_3efc3134_4_k_cu_90cd6be4_27014cuda3std3__48in_placeE
	.align		8
        /*0048*/ 	.dword	_ZN39_INTERNAL_3efc3134_4_k_cu_90cd6be4_27014cuda3std6ranges3__45__cpo4swapE
	.align		8
        /*0050*/ 	.dword	_ZN39_INTERNAL_3efc3134_4_k_cu_90cd6be4_27014cuda3std6ranges3__45__cpo9iter_moveE
	.align		8
        /*0058*/ 	.dword	_ZN39_INTERNAL_3efc3134_4_k_cu_90cd6be4_27014cute7productE
	.align		8
        /*0060*/ 	.dword	_ZN39_INTERNAL_3efc3134_4_k_cu_90cd6be4_27014cute1_E
	.align		8
        /*0068*/ 	.dword	$str$22
	.align		8
        /*0070*/ 	.dword	$str$23


//--------------------- .text._ZN7cutlass13device_kernelINS_4gemm6kernel13GemmUniversalIN4cute5tupleIJiiiiEEENS1_10collective13CollectiveMmaINS1_34MainloopSm90TmaGmmaWarpSpecializedILi4ENS5_IJNS4_1CILi1EEESB_SB_EEENS1_32KernelTmaWarpSpecializedPingpongEEENS5_IJNSA_ILi64EEENSA_ILi128EEESG_EEENS_6half_tENS5_IJlSB_lEEESI_SJ_NS4_8TiledMMAINS4_8MMA_AtomIJNS4_4SM904GMMA26MMA_64x128x16_F32F16F16_SSILNSN_5MajorE0ELSP_0ELNSN_7ScaleInE1ELSQ_1EEEEEENS4_6LayoutISC_NS5_IJNSA_ILi0EEESU_SU_EEEEENS5_IJNS4_10UnderscoreESX_SX_EEEEENS4_13SM90_TMA_LOADENS4_14ComposedLayoutINS4_7SwizzleILi3ELi4ELi3EEENS4_18smem_ptr_flag_bitsILi16EEENST_INS5_IJNSA_ILi8EEESF_EEENS5_IJSF_SB_EEEEEEEvNS4_8identityES10_S1A_vS1B_EENS_8epilogue10collective6detail29Sm90TmaWarpSpecializedAdapterINS1E_15DefaultEpilogueISI_SJ_SJ_NS1D_6thread17LinearCombinationISI_Li1EffLNS1I_9ScaleType4KindE0ELNS_15FloatRoundStyleE2ESI_EENS1_15EpilogueDefaultEEEEEvvEEEEvNT_6ParamsE --------------------------
	.section	.text._ZN7cutlass13device_kernelINS_4gemm6kernel13GemmUniversalIN4cute5tupleIJiiiiEEENS1_10collective13CollectiveMmaINS1_34MainloopSm90TmaGmmaWarpSpecializedILi4ENS5_IJNS4_1CILi1EEESB_SB_EEENS1_32KernelTmaWarpSpecializedPingpongEEENS5_IJNSA_ILi64EEENSA_ILi128EEESG_EEENS_6half_tENS5_IJlSB_lEEESI_SJ_NS4_8TiledMMAINS4_8MMA_AtomIJNS4_4SM904GMMA26MMA_64x128x16_F32F16F16_SSILNSN_5MajorE0ELSP_0ELNSN_7ScaleInE1ELSQ_1EEEEEENS4_6LayoutISC_NS5_IJNSA_ILi0EEESU_SU_EEEEENS5_IJNS4_10UnderscoreESX_SX_EEEEENS4_13SM90_TMA_LOADENS4_14ComposedLayoutINS4_7SwizzleILi3ELi4ELi3EEENS4_18smem_ptr_flag_bitsILi16EEENST_INS5_IJNSA_ILi8EEESF_EEENS5_IJSF_SB_EEEEEEEvNS4_8identityES10_S1A_vS1B_EENS_8epilogue10collective6detail29Sm90TmaWarpSpecializedAdapterINS1E_15DefaultEpilogueISI_SJ_SJ_NS1D_6thread17LinearCombinationISI_Li1EffLNS1I_9ScaleType4KindE0ELNS_15FloatRoundStyleE2ESI_EENS1_15EpilogueDefaultEEEEEvvEEEEvNT_6ParamsE,"ax",@progbits
	.align	128
.text._ZN7cutlass13device_kernelINS_4gemm6kernel13GemmUniversalIN4cute5tupleIJiiiiEEENS1_10collective13CollectiveMmaINS1_34MainloopSm90TmaGmmaWarpSpecializedILi4ENS5_IJNS4_1CILi1EEESB_SB_EEENS1_32KernelTmaWarpSpecializedPingpongEEENS5_IJNSA_ILi64EEENSA_ILi128EEESG_EEENS_6half_tENS5_IJlSB_lEEESI_SJ_NS4_8TiledMMAINS4_8MMA_AtomIJNS4_4SM904GMMA26MMA_64x128x16_F32F16F16_SSILNSN_5MajorE0ELSP_0ELNSN_7ScaleInE1ELSQ_1EEEEEENS4_6LayoutISC_NS5_IJNSA_ILi0EEESU_SU_EEEEENS5_IJNS4_10UnderscoreESX_SX_EEEEENS4_13SM90_TMA_LOADENS4_14ComposedLayoutINS4_7SwizzleILi3ELi4ELi3EEENS4_18smem_ptr_flag_bitsILi16EEENST_INS5_IJNSA_ILi8EEESF_EEENS5_IJSF_SB_EEEEEEEvNS4_8identityES10_S1A_vS1B_EENS_8epilogue10collective6detail29Sm90TmaWarpSpecializedAdapterINS1E_15DefaultEpilogueISI_SJ_SJ_NS1D_6thread17LinearCombinationISI_Li1EffLNS1I_9ScaleType4KindE0ELNS_15FloatRoundStyleE2ESI_EENS1_15EpilogueDefaultEEEEEvvEEEEvNT_6ParamsE:
        .type           _ZN7cutlass13device_kernelINS_4gemm6kernel13GemmUniversalIN4cute5tupleIJiiiiEEENS1_10collective13CollectiveMmaINS1_34MainloopSm90TmaGmmaWarpSpecializedILi4ENS5_IJNS4_1CILi1EEESB_SB_EEENS1_32KernelTmaWarpSpecializedPingpongEEENS5_IJNSA_ILi64EEENSA_ILi128EEESG_EEENS_6half_tENS5_IJlSB_lEEESI_SJ_NS4_8TiledMMAINS4_8MMA_AtomIJNS4_4SM904GMMA26MMA_64x128x16_F32F16F16_SSILNSN_5MajorE0ELSP_0ELNSN_7ScaleInE1ELSQ_1EEEEEENS4_6LayoutISC_NS5_IJNSA_ILi0EEESU_SU_EEEEENS5_IJNS4_10UnderscoreESX_SX_EEEEENS4_13SM90_TMA_LOADENS4_14ComposedLayoutINS4_7SwizzleILi3ELi4ELi3EEENS4_18smem_ptr_flag_bitsILi16EEENST_INS5_IJNSA_ILi8EEESF_EEENS5_IJSF_SB_EEEEEEEvNS4_8identityES10_S1A_vS1B_EENS_8epilogue10collective6detail29Sm90TmaWarpSpecializedAdapterINS1E_15DefaultEpilogueISI_SJ_SJ_NS1D_6thread17LinearCombinationISI_Li1EffLNS1I_9ScaleType4KindE0ELNS_15FloatRoundStyleE2ESI_EENS1_15EpilogueDefaultEEEEEvvEEEEvNT_6ParamsE,@function
        .size           _ZN7cutlass13device_kernelINS_4gemm6kernel13GemmUniversalIN4cute5tupleIJiiiiEEENS1_10collective13CollectiveMmaINS1_34MainloopSm90TmaGmmaWarpSpecializedILi4ENS5_IJNS4_1CILi1EEESB_SB_EEENS1_32KernelTmaWarpSpecializedPingpongEEENS5_IJNSA_ILi64EEENSA_ILi128EEESG_EEENS_6half_tENS5_IJlSB_lEEESI_SJ_NS4_8TiledMMAINS4_8MMA_AtomIJNS4_4SM904GMMA26MMA_64x128x16_F32F16F16_SSILNSN_5MajorE0ELSP_0ELNSN_7ScaleInE1ELSQ_1EEEEEENS4_6LayoutISC_NS5_IJNSA_ILi0EEESU_SU_EEEEENS5_IJNS4_10UnderscoreESX_SX_EEEEENS4_13SM90_TMA_LOADENS4_14ComposedLayoutINS4_7SwizzleILi3ELi4ELi3EEENS4_18smem_ptr_flag_bitsILi16EEENST_INS5_IJNSA_ILi8EEESF_EEENS5_IJSF_SB_EEEEEEEvNS4_8identityES10_S1A_vS1B_EENS_8epilogue10collective6detail29Sm90TmaWarpSpecializedAdapterINS1E_15DefaultEpilogueISI_SJ_SJ_NS1D_6thread17LinearCombinationISI_Li1EffLNS1I_9ScaleType4KindE0ELNS_15FloatRoundStyleE2ESI_EENS1_15EpilogueDefaultEEEEEvvEEEEvNT_6ParamsE,(.L_x_196 - _ZN7cutlass13device_kernelINS_4gemm6kernel13GemmUniversalIN4cute5tupleIJiiiiEEENS1_10collective13CollectiveMmaINS1_34MainloopSm90TmaGmmaWarpSpecializedILi4ENS5_IJNS4_1CILi1EEESB_SB_EEENS1_32KernelTmaWarpSpecializedPingpongEEENS5_IJNSA_ILi64EEENSA_ILi128EEESG_EEENS_6half_tENS5_IJlSB_lEEESI_SJ_NS4_8TiledMMAINS4_8MMA_AtomIJNS4_4SM904GMMA26MMA_64x128x16_F32F16F16_SSILNSN_5MajorE0ELSP_0ELNSN_7ScaleInE1ELSQ_1EEEEEENS4_6LayoutISC_NS5_IJNSA_ILi0EEESU_SU_EEEEENS5_IJNS4_10UnderscoreESX_SX_EEEEENS4_13SM90_TMA_LOADENS4_14ComposedLayoutINS4_7SwizzleILi3ELi4ELi3EEENS4_18smem_ptr_flag_bitsILi16EEENST_INS5_IJNSA_ILi8EEESF_EEENS5_IJSF_SB_EEEEEEEvNS4_8identityES10_S1A_vS1B_EENS_8epilogue10collective6detail29Sm90TmaWarpSpecializedAdapterINS1E_15DefaultEpilogueISI_SJ_SJ_NS1D_6thread17LinearCombinationISI_Li1EffLNS1I_9ScaleType4KindE0ELNS_15FloatRoundStyleE2ESI_EENS1_15EpilogueDefaultEEEEEvvEEEEvNT_6ParamsE)
        .other          _ZN7cutlass13device_kernelINS_4gemm6kernel13GemmUniversalIN4cute5tupleIJiiiiEEENS1_10collective13CollectiveMmaINS1_34MainloopSm90TmaGmmaWarpSpecializedILi4ENS5_IJNS4_1CILi1EEESB_SB_EEENS1_32KernelTmaWarpSpecializedPingpongEEENS5_IJNSA_ILi64EEENSA_ILi128EEESG_EEENS_6half_tENS5_IJlSB_lEEESI_SJ_NS4_8TiledMMAINS4_8MMA_AtomIJNS4_4SM904GMMA26MMA_64x128x16_F32F16F16_SSILNSN_5MajorE0ELSP_0ELNSN_7ScaleInE1ELSQ_1EEEEEENS4_6LayoutISC_NS5_IJNSA_ILi0EEESU_SU_EEEEENS5_IJNS4_10UnderscoreESX_SX_EEEEENS4_13SM90_TMA_LOADENS4_14ComposedLayoutINS4_7SwizzleILi3ELi4ELi3EEENS4_18smem_ptr_flag_bitsILi16EEENST_INS5_IJNSA_ILi8EEESF_EEENS5_IJSF_SB_EEEEEEEvNS4_8identityES10_S1A_vS1B_EENS_8epilogue10collective6detail29Sm90TmaWarpSpecializedAdapterINS1E_15DefaultEpilogueISI_SJ_SJ_NS1D_6thread17LinearCombinationISI_Li1EffLNS1I_9ScaleType4KindE0ELNS_15FloatRoundStyleE2ESI_EENS1_15EpilogueDefaultEEEEEvvEEEEvNT_6ParamsE,@"STO_CUDA_ENTRY STV_DEFAULT"
_ZN7cutlass13device_kernelINS_4gemm6kernel13GemmUniversalIN4cute5tupleIJiiiiEEENS1_10collective13CollectiveMmaINS1_34MainloopSm90TmaGmmaWarpSpecializedILi4ENS5_IJNS4_1CILi1EEESB_SB_EEENS1_32KernelTmaWarpSpecializedPingpongEEENS5_IJNSA_ILi64EEENSA_ILi128EEESG_EEENS_6half_tENS5_IJlSB_lEEESI_SJ_NS4_8TiledMMAINS4_8MMA_AtomIJNS4_4SM904GMMA26MMA_64x128x16_F32F16F16_SSILNSN_5MajorE0ELSP_0ELNSN_7ScaleInE1ELSQ_1EEEEEENS4_6LayoutISC_NS5_IJNSA_ILi0EEESU_SU_EEEEENS5_IJNS4_10UnderscoreESX_SX_EEEEENS4_13SM90_TMA_LOADENS4_14ComposedLayoutINS4_7SwizzleILi3ELi4ELi3EEENS4_18smem_ptr_flag_bitsILi16EEENST_INS5_IJNSA_ILi8EEESF_EEENS5_IJSF_SB_EEEEEEEvNS4_8identityES10_S1A_vS1B_EENS_8epilogue10collective6detail29Sm90TmaWarpSpecializedAdapterINS1E_15DefaultEpilogueISI_SJ_SJ_NS1D_6thread17LinearCombinationISI_Li1EffLNS1I_9ScaleType4KindE0ELNS_15FloatRoundStyleE2ESI_EENS1_15EpilogueDefaultEEEEEvvEEEEvNT_6ParamsE:
[----:B------:R-:W0:Y:S01]  /*0000*/  LDC R1, c[0x0][0x28] ;  /* 0x00000a00ff017b82 */ /* 0x000e220000000800 */
[----:B------:R-:W1:Y:S01]  /*0010*/  S2R R4, SR_TID.X ;  /* 0x0000000000047919 */ /* 0x000e620000002100 */
[----:B------:R-:W-:Y:S01]  /*0020*/  ELECT P0, URZ, PT ;  /* 0x00000000003f782f */ /* 0x000fe20003800000 */
[----:B------:R-:W-:Y:S01]  /*0030*/  BSSY B0, `(.L_x_0) ;  /* 0x0000014000007945 */ /* 0x000fe20003800000 */
[----:B-1----:R-:W-:-:S05]  /*0040*/  SHF.R.U32.HI R0, RZ, 0x5, R4 ;  /* 0x00000005ff007819 */ /* 0x002fca0000011604 */
[----:B------:R-:W1:Y:S02]  /*0050*/  SHFL.IDX PT, R2, R0, RZ, 0x1f ;  /* 0x00001fff00027589 */ /* 0x000e6400000e0000 */
[----:B-1----:R-:W-:Y:S02]  /*0060*/  R2UR UR8, R2 ;  /* 0x00000000020872ca */ /* 0x002fe400000e0000 */
[----:B------:R-:W-:-:S05]  /*0070*/  SHF.R.U32.HI R2, RZ, 0x7, R4 ;  /* 0x00000007ff027819 */ /* 0x000fca0000011604 */
[----:B------:R1:W2:Y:S06]  /*0080*/  SHFL.IDX PT, R3, R2, RZ, 0x1f ;  /* 0x00001fff02037589 */ /* 0x0002ac00000e0000 */
[----:B------:R-:W-:Y:S02]  /*0090*/  USHF.R.S32.HI UR4, URZ, 0x1f, UR8 ;  /* 0x0000001f3f047899 */ /* 0x000fe40008011408 */
[----:B------:R-:W-:Y:S02]  /*00a0*/  ISETP.NE.OR P0, PT, RZ, UR8, !P0 ;  /* 0x00000008ff007c0c */ /* 0x000fe4000c705670 */
[----:B------:R-:W-:-:S04]  /*00b0*/  ULEA.HI UR4, UR4, UR8, URZ, 0x2 ;  /* 0x0000000804047291 */ /* 0x000fc8000f8f103f */
[----:B------:R-:W-:-:S04]  /*00c0*/  ULOP3.LUT UR4, UR4, 0xfffffffc, URZ, 0xc0, !UPT ;  /* 0xfffffffc04047892 */ /* 0x000fc8000f8ec03f */
[----:B------:R-:W-:-:S03]  /*00d0*/  UIADD3 UR8, UR8, -UR4, URZ ;  /* 0x8000000408087290 */ /* 0x000fc6000fffe03f */
[----:B01----:R-:W-:Y:S09]  /*00e0*/  @P0 BRA `(.L_x_1) ;  /* 0x0000000000200947 */ /* 0x003ff20003800000 */
[----:B------:R-:W-:Y:S02]  /*00f0*/  ULDC.64 UR4, c[0x0][0x198] ;  /* 0x0000660000047ab9 */ /* 0x000fe40000000a00 */
[----:B------:R-:W-:Y:S02]  /*0100*/  UIADD3 UR6, UP0, UR4, 0xf0, URZ ;  /* 0x000000f004067890 */ /* 0x000fe4000ff1e03f */
[----:B------:R-:W-:Y:S02]  /*0110*/  UIADD3 UR4, UP1, UR4, 0x1f0, URZ ;  /* 0x000001f004047890 */ /* 0x000fe4000ff3e03f */
[----:B------:R-:W-:Y:S02]  /*0120*/  UIADD3.X UR7, URZ, UR5, URZ, UP0, !UPT ;  /* 0x000000053f077290 */ /* 0x000fe400087fe43f */
[----:B------:R-:W-:-:S07]  /*0130*/  UIADD3.X UR5, URZ, UR5, URZ, UP1, !UPT ;  /* 0x000000053f057290 */ /* 0x000fce0008ffe43f */
[----:B------:R0:W-:Y:S02]  /*0140*/  UTMACCTL.PF [UR6] ;  /* 0x00000000060079b9 */ /* 0x0001e40008040000 */
[----:B------:R0:W-:Y:S02]  /*0150*/  UTMACCTL.PF [UR4] ;  /* 0x00000000040079b9 */ /* 0x0001e40008040000 */
[----:B0-----:R-:W-:Y:S01]  /*0160*/  NOP ;  /* 0x0000000000007918 */ /* 0x001fe20000000000 */
.L_x_1:
[----:B------:R-:W-:Y:S05]  /*0170*/  BSYNC B0 ;  /* 0x0000000000007941 */ /* 0x000fea0003800000 */
.L_x_0:
[----:B------:R-:W0:Y:S01]  /*0180*/  SHFL.IDX PT, R5, R0, RZ, 0x1f ;  /* 0x00001fff00057589 */ /* 0x000e2200000e0000 */
[----:B--2---:R-:W-:Y:S01]  /*0190*/  R2UR UR15, R3 ;  /* 0x00000000030f72ca */ /* 0x004fe200000e0000 */
[----:B------:R-:W-:-:S04]  /*01a0*/  UISETP.NE.AND UP0, UPT, UR8, 0x3, UPT ;  /* 0x000000030800788c */ /* 0x000fc8000bf05270 */
[----:B------:R-:W-:-:S08]  /*01b0*/  UISETP.EQ.OR UP0, UPT, UR8, URZ, !UP0 ;  /* 0x0000003f0800728c */ /* 0x000fd0000c702670 */
[----:B------:R-:W-:Y:S02]  /*01c0*/  UIADD3 UR18, UR15, -0x1, URZ ;  /* 0xffffffff0f127890 */ /* 0x000fe4000fffe03f */
[----:B------:R-:W-:Y:S02]  /*01d0*/  UISETP.EQ.AND UP0, UPT, UR15, URZ, UP0 ;  /* 0x0000003f0f00728c */ /* 0x000fe40008702270 */
[----:B------:R-:W-:Y:S02]  /*01e0*/  UISETP.GE.U32.AND UP1, UPT, UR18, 0x2, UPT ;  /* 0x000000021200788c */ /* 0x000fe4000bf26070 */
[----:B------:R-:W-:Y:S01]  /*01f0*/  USEL UR40, URZ, 0x1, !UP0 ;  /* 0x000000013f287887 */ /* 0x000fe2000c000000 */
[----:B0-----:R-:W-:-:S03]  /*0200*/  ISETP.NE.AND P0, PT, R5, RZ, PT ;  /* 0x000000ff0500720c */ /* 0x001fc60003f05270 */
[----:B------:R-:W-:-:S10]  /*0210*/  USEL UR40, UR40, 0x2, UP1 ;  /* 0x0000000228287887 */ /* 0x000fd40008800000 */
[----:B------:R-:W-:Y:S05]  /*0220*/  @P0 BRA `(.L_x_2) ;  /* 0x0000000000580947 */ /* 0x000fea0003800000 */
[----:B------:R-:W0:Y:S01]  /*0230*/  S2UR UR9, SR_CgaCtaId ;  /* 0x00000000000979c3 */ /* 0x000e220000008800 */
[----:B------:R-:W-:Y:S01]  /*0240*/  UMOV UR4, 0x400 ;  /* 0x0000040000047882 */ /* 0x000fe20000000000 */
[----:B------:R-:W-:Y:S01]  /*0250*/  UMOV UR5, 0x1 ;  /* 0x0000000100057882 */ /* 0x000fe20000000000 */
[----:B------:R-:W-:Y:S01]  /*0260*/  UMOV UR6, 0x80 ;  /* 0x0000008000067882 */ /* 0x000fe20000000000 */
[----:B------:R-:W-:Y:S01]  /*0270*/  ELECT P0, URZ, PT ;  /* 0x00000000003f782f */ /* 0x000fe20003800000 */
[----:B------:R-:W-:-:S04]  /*0280*/  UIADD3 UR6, -UR6, 0x100000, URZ ;  /* 0x0010000006067890 */ /* 0x000fc8000fffe13f */
[----:B------:R-:W-:Y:S02]  /*0290*/  USHF.L.U32 UR7, UR6, 0xb, URZ ;  /* 0x0000000b06077899 */ /* 0x000fe4000800063f */
[----:B------:R-:W-:Y:S02]  /*02a0*/  USHF.L.U32 UR6, UR6, 0x1, URZ ;  /* 0x0000000106067899 */ /* 0x000fe4000800063f */
[----:B0-----:R-:W-:Y:S02]  /*02b0*/  ULEA UR9, UR9, UR4, 0x18 ;  /* 0x0000000409097291 */ /* 0x001fe4000f8ec03f */
[----:B------:R-:W-:-:S04]  /*02c0*/  UIADD3 UR4, -UR5, 0x100000, URZ ;  /* 0x0010000005047890 */ /* 0x000fc8000fffe13f */
[----:B------:R-:W-:Y:S02]  /*02d0*/  USHF.L.U32 UR5, UR4, 0xb, URZ ;  /* 0x0000000b04057899 */ /* 0x000fe4000800063f */
[----:B------:R-:W-:Y:S01]  /*02e0*/  USHF.L.U32 UR4, UR4, 0x1, URZ ;  /* 0x0000000104047899 */ /* 0x000fe2000800063f */
[----:B------:R-:W0:Y:S11]  /*02f0*/  FENCE.VIEW.ASYNC.S ;  /* 0x00000000000073c6 */ /* 0x000e360000000000 */
[----:B0-----:R0:W1:Y:S01]  /*0300*/  SYNCS.EXCH.64 URZ, [UR9], UR4 ;  /* 0x00000004093f75b2 */ /* 0x0010620008000100 */
[----:B------:R0:W2:Y:S01]  /*0310*/  SYNCS.EXCH.64 URZ, [UR9+0x20], UR6 ;  /* 0x00002006093f75b2 */ /* 0x0000a20008000100 */
[----:B------:R0:W3:Y:S01]  /*0320*/  SYNCS.EXCH.64 URZ, [UR9+0x8], UR4 ;  /* 0x00000804093f75b2 */ /* 0x0000e20008000100 */
[----:B------:R0:W4:Y:S01]  /*0330*/  SYNCS.EXCH.64 URZ, [UR9+0x28], UR6 ;  /* 0x00002806093f75b2 */ /* 0x0001220008000100 */
[----:B------:R0:W0:Y:S01]  /*0340*/  SYNCS.EXCH.64 URZ, [UR9+0x10], UR4 ;  /* 0x00001004093f75b2 */ /* 0x0000220008000100 */
[----:B------:R0:W0:Y:S01]  /*0350*/  SYNCS.EXCH.64 URZ, [UR9+0x30], UR6 ;  /* 0x00003006093f75b2 */ /* 0x0000220008000100 */
[----:B------:R0:W0:Y:S01]  /*0360*/  SYNCS.EXCH.64 URZ, [UR9+0x18], UR4 ;  /* 0x00001804093f75b2 */ /* 0x0000220008000100 */
[----:B------:R0:W0:Y:S01]  /*0370*/  SYNCS.EXCH.64 URZ, [UR9+0x38], UR6 ;  /* 0x00003806093f75b2 */ /* 0x0000220008000100 */
[----:B------:R-:W-:Y:S01]  /*0380*/  NOP ;  /* 0x0000000000007918 */ /* 0x000fe20000000000 */
.L_x_2:
[----:B------:R-:W5:Y:S01]  /*0390*/  SHFL.IDX PT, R5, R0, RZ, 0x1f ;  /* 0x00001fff00057589 */ /* 0x000f6200000e0000 */
[----:B------:R-:W-:Y:S01]  /*03a0*/  ELECT P0, URZ, PT ;  /* 0x00000000003f782f */ /* 0x000fe20003800000 */
[----:B------:R-:W-:Y:S01]  /*03b0*/  NOP ;  /* 0x0000000000007918 */ /* 0x000fe20000000000 */
[----:B------:R-:W-:Y:S01]  /*03c0*/  ELECT P1, URZ, PT ;  /* 0x00000000003f782f */ /* 0x000fe20003820000 */
[----:B------:R-:W1:Y:S01]  /*03d0*/  SHFL.IDX PT, R3, R0, RZ, 0x1f ;  /* 0x00001fff00037589 */ /* 0x000e6200000e0000 */
[----:B0-----:R-:W-:Y:S01]  /*03e0*/  UMOV UR4, 0x20 ;  /* 0x0000002000047882 */ /* 0x001fe20000000000 */
[----:B------:R-:W-:Y:S01]  /*03f0*/  UMOV UR12, 0x80 ;  /* 0x00000080000c7882 */ /* 0x000fe20000000000 */
[----:B------:R-:W-:Y:S01]  /*0400*/  NOP ;  /* 0x0000000000007918 */ /* 0x000fe20000000000 */
[----:B------:R0:W0:Y:S01]  /*0410*/  SHFL.IDX PT, R95, R2, RZ, 0x1f ;  /* 0x00001fff025f7589 */ /* 0x00002200000e0000 */
[----:B------:R-:W-:Y:S01]  /*0420*/  ULDC.64 UR54, c[0x0][0x208] ;  /* 0x0000820000367ab9 */ /* 0x000fe20000000a00 */
[----:B-----5:R-:W-:-:S02]  /*0430*/  ISETP.NE.OR P0, PT, R5, RZ, !P0 ;  /* 0x000000ff0500720c */ /* 0x020fc40004705670 */
[----:B-1----:R-:W-:Y:S02]  /*0440*/  ISETP.NE.OR P1, PT, R3, RZ, !P1 ;  /* 0x000000ff0300720c */ /* 0x002fe40004f25670 */
[----:B------:R-:W-:-:S04]  /*0450*/  SHF.R.S32.HI R3, RZ, 0x1f, R4 ;  /* 0x0000001fff037819 */ /* 0x000fc80000011404 */
[----:B------:R-:W-:-:S05]  /*0460*/  LEA.HI R3, R3, R4, RZ, 0x7 ;  /* 0x0000000403037211 */ /* 0x000fca00078f38ff */
[----:B------:R-:W-:Y:S01]  /*0470*/  VOTEU.ALL UP0, P0 ;  /* 0x00000000003f7886 */ /* 0x000fe20000000000 */
[----:B------:R-:W-:Y:S01]  /*0480*/  LOP3.LUT R3, R3, 0xffffff80, RZ, 0xc0, !PT ;  /* 0xffffff8003037812 */ /* 0x000fe200078ec0ff */
[----:B------:R-:W-:-:S03]  /*0490*/  VOTEU.ALL UP1, P1 ;  /* 0x00000000003f7886 */ /* 0x000fc60000820000 */
[----:B------:R-:W1:Y:S01]  /*04a0*/  @!UP0 S2UR UR7, SR_CgaCtaId ;  /* 0x00000000000789c3 */ /* 0x000e620000008800 */
[----:B------:R-:W-:Y:S01]  /*04b0*/  @!UP0 UMOV UR6, 0x400 ;  /* 0x0000040000068882 */ /* 0x000fe20000000000 */
[----:B------:R-:W-:-:S04]  /*04c0*/  @!UP0 UIADD3 UR4, -UR4, 0x100000, URZ ;  /* 0x0010000004048890 */ /* 0x000fc8000fffe13f */
[----:B------:R-:W-:Y:S02]  /*04d0*/  @!UP0 USHF.L.U32 UR5, UR4, 0xb, URZ ;  /* 0x0000000b04058899 */ /* 0x000fe4000800063f */
[----:B------:R-:W-:Y:S01]  /*04e0*/  @!UP0 USHF.L.U32 UR4, UR4, 0x1, URZ ;  /* 0x0000000104048899 */ /* 0x000fe2000800063f */
[----:B------:R-:W-:Y:S01]  /*04f0*/  IMAD.IADD R3, R4, 0x1, -R3 ;  /* 0x0000000104037824 */ /* 0x000fe200078e0a03 */
[----:B------:R-:W-:Y:S01]  /*0500*/  @!UP1 UMOV UR10, 0x400 ;  /* 0x00000400000a9882 */ /* 0x000fe20000000000 */
[----:B------:R-:W-:Y:S01]  /*0510*/  VOTEU.ALL UP2, P1 ;  /* 0x00000000003f7886 */ /* 0x000fe20000840000 */
[----:B------:R-:W-:Y:S01]  /*0520*/  VOTEU.ALL UP3, P1 ;  /* 0x00000000003f7886 */ /* 0x000fe20000860000 */
[----:B------:R-:W-:Y:S01]  /*0530*/  VOTEU.ALL UP4, P1 ;  /* 0x00000000003f7886 */ /* 0x000fe20000880000 */
[----:B------:R-:W5:Y:S01]  /*0540*/  @!UP1 S2UR UR11, SR_CgaCtaId ;  /* 0x00000000000b99c3 */ /* 0x000f620000008800 */
[----:B------:R-:W-:Y:S01]  /*0550*/  VOTEU.ALL UP5, P1 ;  /* 0x00000000003f7886 */ /* 0x000fe200008a0000 */
[----:B------:R-:W-:Y:S01]  /*0560*/  ISETP.NE.AND P1, PT, RZ, UR15, PT ;  /* 0x0000000fff007c0c */ /* 0x000fe2000bf25270 */
[----:B-1----:R-:W-:-:S02]  /*0570*/  @!UP0 ULEA UR9, UR7, UR6, 0x18 ;  /* 0x0000000607098291 */ /* 0x002fc4000f8ec03f */
[----:B------:R-:W-:-:S04]  /*0580*/  @!UP1 UIADD3 UR6, -UR12, 0x100000, URZ ;  /* 0x001000000c069890 */ /* 0x000fc8000fffe13f */
[----:B------:R-:W-:Y:S02]  /*0590*/  @!UP1 USHF.L.U32 UR7, UR6, 0xb, URZ ;  /* 0x0000000b06079899 */ /* 0x000fe4000800063f */
[----:B------:R-:W-:Y:S01]  /*05a0*/  @!UP1 USHF.L.U32 UR6, UR6, 0x1, URZ ;  /* 0x0000000106069899 */ /* 0x000fe2000800063f */
[----:B------:R-:W-:Y:S01]  /*05b0*/  VOTEU.ALL UP0, P0 ;  /* 0x00000000003f7886 */ /* 0x000fe20000000000 */
[----:B-----5:R-:W-:Y:S01]  /*05c0*/  @!UP1 ULEA UR10, UR11, UR10, 0x18 ;  /* 0x0000000a0b0a9291 */ /* 0x020fe2000f8ec03f */
[----:B------:R-:W-:Y:S01]  /*05d0*/  VOTEU.ALL UP1, P0 ;  /* 0x00000000003f7886 */ /* 0x000fe20000020000 */
[----:B------:R-:W1:Y:S02]  /*05e0*/  FENCE.VIEW.ASYNC.S ;  /* 0x00000000000073c6 */ /* 0x000e640000000000 */
[----:B-1----:R-:W2:Y:S02]  /*05f0*/  @!UP0 SYNCS.EXCH.64 URZ, [UR9+0x70], UR4 ;  /* 0x00007004093f85b2 */ /* 0x002ea40008000100 */
[----:B------:R1:W2:Y:S01]  /*0600*/  @!UP1 SYNCS.EXCH.64 URZ, [UR9+0x78], UR4 ;  /* 0x00007804093f95b2 */ /* 0x0002a20008000100 */
[----:B------:R-:W-:Y:S01]  /*0610*/  NOP ;  /* 0x0000000000007918 */ /* 0x000fe20000000000 */
[----:B-1----:R-:W-:-:S02]  /*0620*/  ULDC.64 UR4, c[0x0][0x598] ;  /* 0x0001660000047ab9 */ /* 0x002fc40000000a00 */
[----:B------:R-:W-:Y:S02]  /*0630*/  ISETP.NE.U32.AND P0, PT, RZ, UR4, PT ;  /* 0x00000004ff007c0c */ /* 0x000fe4000bf05070 */
[----:B------:R1:W2:Y:S02]  /*0640*/  @!UP2 SYNCS.EXCH.64 URZ, [UR10+0x50], UR6 ;  /* 0x000050060a3fa5b2 */ /* 0x0002a40008000100 */
[----:B------:R-:W-:Y:S01]  /*0650*/  ISETP.NE.AND.EX P0, PT, RZ, UR5, PT, P0 ;  /* 0x00000005ff007c0c */ /* 0x000fe2000bf05300 */
[----:B------:R1:W2:Y:S01]  /*0660*/  @!UP3 SYNCS.EXCH.64 URZ, [UR10+0x58], UR6 ;  /* 0x000058060a3fb5b2 */ /* 0x0002a20008000100 */
[----:B------:R1:W2:Y:S01]  /*0670*/  @!UP4 SYNCS.EXCH.64 URZ, [UR10+0x60], UR6 ;  /* 0x000060060a3fc5b2 */ /* 0x0002a20008000100 */
[----:B------:R1:W2:Y:S01]  /*0680*/  @!UP5 SYNCS.EXCH.64 URZ, [UR10+0x68], UR6 ;  /* 0x000068060a3fd5b2 */ /* 0x0002a20008000100 */
[----:B------:R-:W-:Y:S01]  /*0690*/  NOP ;  /* 0x0000000000007918 */ /* 0x000fe20000000000 */
[----:B--234-:R-:W-:Y:S08]  /*06a0*/  BAR.SYNC.DEFER_BLOCKING 0x0 ;  /* 0x0000000000007b1d */ /* 0x01cff00000010000 */
[----:B01----:R-:W-:Y:S05]  /*06b0*/  @!P0 BRA `(.L_x_3) ;  /* 0x00000000001c8947 */ /* 0x003fea0003800000 */
[----:B------:R-:W0:Y:S02]  /*06c0*/  LDC.64 R6, c[0x0][0x598] ;  /* 0x00016600ff067b82 */ /* 0x000e240000000a00 */
[----:B0-----:R-:W2:Y:S02]  /*06d0*/  LDG.E.64 R6, desc[UR54][R6.64] ;  /* 0x0000003606067981 */ /* 0x001ea4000c1e1b00 */
[----:B--2---:R-:W-:-:S04]  /*06e0*/  ISETP.NE.U32.AND P0, PT, R6, RZ, PT ;  /* 0x000000ff0600720c */ /* 0x004fc80003f05070 */
[----:B------:R-:W-:-:S13]  /*06f0*/  ISETP.NE.AND.EX P0, PT, R7, RZ, PT, P0 ;  /* 0x000000ff0700720c */ /* 0x000fda0003f05300 */
[----:B------:R-:W-:Y:S05]  /*0700*/  @!P0 BRA `(.L_x_3) ;  /* 0x0000000000088947 */ /* 0x000fea0003800000 */
[----:B------:R1:W5:Y:S01]  /*0710*/  LD.E R22, desc[UR54][R6.64] ;  /* 0x0000003606167980 */ /* 0x000362000c101900 */
[----:B------:R-:W-:Y:S05]  /*0720*/  BRA `(.L_x_4) ;  /* 0x0000000000247947 */ /* 0x000fea0003800000 */
.L_x_3:
[----:B------:R-:W-:Y:S02]  /*0730*/  ULDC.64 UR4, c[0x0][0x588] ;  /* 0x0001620000047ab9 */ /* 0x000fe40000000a00 */
[----:B------:R-:W-:-:S04]  /*0740*/  ISETP.NE.U32.AND P0, PT, RZ, UR4, PT ;  /* 0x00000004ff007c0c */ /* 0x000fc8000bf05070 */
[----:B------:R-:W-:-:S13]  /*0750*/  ISETP.NE.AND.EX P0, PT, RZ, UR5, PT, P0 ;  /* 0x00000005ff007c0c */ /* 0x000fda000bf05300 */
[----:B------:R-:W-:Y:S05]  /*0760*/  @!P0 BRA `(.L_x_5) ;  /* 0x00000000000c8947 */ /* 0x000fea0003800000 */
[----:B------:R-:W0:Y:S02]  /*0770*/  LDC.64 R22, c[0x0][0x588] ;  /* 0x00016200ff167b82 */ /* 0x000e240000000a00 */
[----:B0-----:R0:W5:Y:S01]  /*0780*/  LDG.E R22, desc[UR54][R22.64] ;  /* 0x0000003616167981 */ /* 0x001162000c1e1900 */
[----:B------:R-:W-:Y:S05]  /*0790*/  BRA `(.L_x_4) ;  /* 0x0000000000087947 */ /* 0x000fea0003800000 */
.L_x_5:
[----:B------:R-:W-:Y:S02]  /*07a0*/  ULDC UR4, c[0x0][0x580] ;  /* 0x0001600000047ab9 */ /* 0x000fe40000000800 */
[----:B------:R-:W-:-:S07]  /*07b0*/  IMAD.U32 R22, RZ, RZ, UR4 ;  /* 0x00000004ff167e24 */ /* 0x000fce000f8e00ff */
.L_x_4:
[----:B------:R-:W-:Y:S02]  /*07c0*/  ULDC.64 UR4, c[0x0][0x5a0] ;  /* 0x0001680000047ab9 */ /* 0x000fe40000000a00 */
[----:B------:R-:W-:-:S04]  /*07d0*/  ISETP.NE.U32.AND P0, PT, RZ, UR4, PT ;  /* 0x00000004ff007c0c */ /* 0x000fc8000bf05070 */
[----:B------:R-:W-:-:S13]  /*07e0*/  ISETP.NE.AND.EX P0, PT, RZ, UR5, PT, P0 ;  /* 0x00000005ff007c0c */ /* 0x000fda000bf05300 */
[----:B------:R-:W-:Y:S05]  /*07f0*/  @!P0 BRA `(.L_x_6) ;  /* 0x00000000001c8947 */ /* 0x000fea0003800000 */
[----:B-1----:R-:W1:Y:S02]  /*0800*/  LDC.64 R6, c[0x0][0x5a0] ;  /* 0x00016800ff067b82 */ /* 0x002e640000000a00 */
[----:B-1----:R-:W2:Y:S02]  /*0810*/  LDG.E.64 R6, desc[UR54][R6.64] ;  /* 0x0000003606067981 */ /* 0x002ea4000c1e1b00 */
[----:B--2---:R-:W-:-:S04]  /*0820*/  ISETP.NE.U32.AND P0, PT, R6, RZ, PT ;  /* 0x000000ff0600720c */ /* 0x004fc80003f05070 */
[----:B------:R-:W-:-:S13]  /*0830*/  ISETP.NE.AND.EX P0, PT, R7, RZ, PT, P0 ;  /* 0x000000ff0700720c */ /* 0x000fda0003f05300 */
[----:B------:R-:W-:Y:S05]  /*0840*/  @!P0 BRA `(.L_x_6) ;  /* 0x0000000000088947 */ /* 0x000fea0003800000 */
[----:B0-----:R2:W5:Y:S01]  /*0850*/  LD.E R23, desc[UR54][R6.64] ;  /* 0x0000003606177980 */ /* 0x001562000c101900 */
[----:B------:R-:W-:Y:S05]  /*0860*/  BRA `(.L_x_7) ;  /* 0x0000000000247947 */ /* 0x000fea0003800000 */
.L_x_6:
[----:B------:R-:W-:Y:S02]  /*0870*/  ULDC.64 UR4, c[0x0][0x590] ;  /* 0x0001640000047ab9 */ /* 0x000fe40000000a00 */
[----:B------:R-:W-:-:S04]  /*0880*/  ISETP.NE.U32.AND P0, PT, RZ, UR4, PT ;  /* 0x00000004ff007c0c */ /* 0x000fc8000bf05070 */
[----:B------:R-:W-:-:S13]  /*0890*/  ISETP.NE.AND.EX P0, PT, RZ, UR5, PT, P0 ;  /* 0x00000005ff007c0c */ /* 0x000fda000bf05300 */
[----:B------:R-:W-:Y:S05]  /*08a0*/  @!P0 BRA `(.L_x_8) ;  /* 0x00000000000c8947 */ /* 0x000fea0003800000 */
[----:B-1----:R-:W0:Y:S02]  /*08b0*/  LDC.64 R6, c[0x0][0x590] ;  /* 0x00016400ff067b82 */ /* 0x002e240000000a00 */
[----:B0-----:R0:W5:Y:S01]  /*08c0*/  LDG.E R23, desc[UR54][R6.64] ;  /* 0x0000003606177981 */ /* 0x001162000c1e1900 */
[----:B------:R-:W-:Y:S05]  /*08d0*/  BRA `(.L_x_7) ;  /* 0x0000000000087947 */ /* 0x000fea0003800000 */
.L_x_8:
[----:B------:R-:W-:Y:S02]  /*08e0*/  ULDC UR4, c[0x0][0x584] ;  /* 0x0001610000047ab9 */ /* 0x000fe40000000800 */
[----:B0-----:R-:W-:-:S07]  /*08f0*/  IMAD.U32 R23, RZ, RZ, UR4 ;  /* 0x00000004ff177e24 */ /* 0x001fce000f8e00ff */
.L_x_7:
[----:B------:R-:W3:Y:S01]  /*0900*/  S2UR UR10, SR_CTAID.Y ;  /* 0x00000000000a79c3 */ /* 0x000ee20000002600 */
[----:B------:R-:W-:Y:S01]  /*0910*/  ULDC UR5, c[0x0][0x65c] ;  /* 0x0001970000057ab9 */ /* 0x000fe20000000800 */
[----:B------:R-:W-:Y:S01]  /*0920*/  UISETP.NE.AND UP0, UPT, UR15, 0x2, UPT ;  /* 0x000000020f00788c */ /* 0x000fe2000bf05270 */
[----:B------:R-:W-:Y:S01]  /*0930*/  IMAD.MOV.U32 R18, RZ, RZ, -0x1 ;  /* 0xffffffffff127424 */ /* 0x000fe200078e00ff */
[----:B------:R-:W-:Y:S01]  /*0940*/  UISETP.NE.AND UP2, UPT, UR5, 0x1, UPT ;  /* 0x000000010500788c */ /* 0x000fe2000bf45270 */
[----:B------:R-:W-:Y:S02]  /*0950*/  IMAD.MOV.U32 R2, RZ, RZ, -0x1 ;  /* 0xffffffffff027424 */ /* 0x000fe400078e00ff */
[----:B------:R-:W-:Y:S01]  /*0960*/  IMAD.MOV.U32 R19, RZ, RZ, -0x1 ;  /* 0xffffffffff137424 */ /* 0x000fe200078e00ff */
[----:B------:R-:W4:Y:S01]  /*0970*/  S2UR UR4, SR_CTAID.X ;  /* 0x00000000000479c3 */ /* 0x000f220000002500 */
[----:B------:R-:W-:-:S06]  /*0980*/  UP2UR UR38, UPR, URZ, 0x4 ;  /* 0x000000043f267883 */ /* 0x000fcc0008000000 */
[----:B------:R-:W-:Y:S01]  /*0990*/  @UP2 ULDC UR12, c[0x0][0x10] ;  /* 0x00000400000c2ab9 */ /* 0x000fe20000000800 */
[----:B------:R-:W-:Y:S01]  /*09a0*/  @UP2 UMOV UR7, URZ ;  /* 0x0000003f00072c82 */ /* 0x000fe20008000000 */
[----:B------:R-:W-:Y:S01]  /*09b0*/  @UP2 UMOV UR5, URZ ;  /* 0x0000003f00052c82 */ /* 0x000fe20008000000 */
[----:B012---:R-:W0:Y:S01]  /*09c0*/  LDC.64 R6, c[0x0][0x650] ;  /* 0x00019400ff067b82 */ /* 0x007e220000000a00 */
[----:B---3--:R-:W-:Y:S02]  /*09d0*/  @UP2 UMOV UR9, UR10 ;  /* 0x0000000a00092c82 */ /* 0x008fe40008000000 */
[----:B------:R-:W-:Y:S01]  /*09e0*/  @UP2 UMOV UR6, UR9 ;  /* 0x0000000900062c82 */ /* 0x000fe20008000000 */
[----:B------:R-:W-:Y:S01]  /*09f0*/  @!UP2 UMOV UR9, UR10 ;  /* 0x0000000a0009ac82 */ /* 0x000fe20008000000 */
[----:B----4-:R-:W-:-:S03]  /*0a00*/  @UP2 UIMAD.WIDE.U32 UR12, UR4, UR12, UR6 ;  /* 0x0000000c040c22a5 */ /* 0x010fc6000f8e0006 */
[----:B------:R-:W-:Y:S01]  /*0a10*/  @!UP2 ULDC UR6, c[0x0][0xc] ;  /* 0x000003000006aab9 */ /* 0x000fe20000000800 */
[----:B------:R-:W-:Y:S01]  /*0a20*/  @UP2 UIADD3 UR14, UR13, UR5, URZ ;  /* 0x000000050d0e2290 */ /* 0x000fe2000fffe03f */
[----:B------:R-:W-:Y:S02]  /*0a30*/  ULDC UR10, c[0x0][0xc] ;  /* 0x00000300000a7ab9 */ /* 0x000fe40000000800 */
[----:B------:R-:W-:Y:S01]  /*0a40*/  UMOV UR5, URZ ;  /* 0x0000003f00057c82 */ /* 0x000fe20008000000 */
[----:B------:R-:W-:Y:S01]  /*0a50*/  ULDC UR11, c[0x0][0x10] ;  /* 0x00000400000b7ab9 */ /* 0x000fe20000000800 */
[----:B------:R-:W-:Y:S02]  /*0a60*/  @!UP2 UIMAD.WIDE.U32 UR6, UR6, UR9, UR4 ;  /* 0x000000090606a2a5 */ /* 0x000fe4000f8e0004 */
[----:B------:R-:W-:Y:S01]  /*0a70*/  UIMAD.WIDE.U32 UR10, UR10, UR11, URZ ;  /* 0x0000000b0a0a72a5 */ /* 0x000fe2000f8e003f */
[----:B------:R-:W-:-:S03]  /*0a80*/  ULDC UR13, c[0x0][0x14] ;  /* 0x00000500000d7ab9 */ /* 0x000fc60000000800 */
[----:B------:R-:W-:Y:S02]  /*0a90*/  UIMAD.WIDE.U32 UR52, UR10, UR13, URZ ;  /* 0x0000000d0a3472a5 */ /* 0x000fe4000f8e003f */
[----:B------:R-:W-:Y:S01]  /*0aa0*/  UIMAD UR39, UR11, UR13, URZ ;  /* 0x0000000d0b2772a4 */ /* 0x000fe2000f8e023f */
[----:B------:R-:W-:Y:S01]  /*0ab0*/  @!UP2 UMOV UR12, UR6 ;  /* 0x00000006000cac82 */ /* 0x000fe20008000000 */
[----:B------:R-:W-:Y:S02]  /*0ac0*/  @!UP2 UMOV UR14, UR7 ;  /* 0x00000007000eac82 */ /* 0x000fe40008000000 */
[----:B------:R-:W-:Y:S02]  /*0ad0*/  UIADD3 UR39, UR53, UR39, URZ ;  /* 0x0000002735277290 */ /* 0x000fe4000fffe03f */
[----:B------:R-:W-:-:S04]  /*0ae0*/  UIADD3 UR6, UP1, UR12, UR52, URZ ;  /* 0x000000340c067290 */ /* 0x000fc8000ff3e03f */
[----:B------:R-:W-:Y:S02]  /*0af0*/  UIADD3.X UR7, UR14, UR39, URZ, UP1, !UPT ;  /* 0x000000270e077290 */ /* 0x000fe40008ffe43f */
[----:B------:R-:W-:Y:S02]  /*0b00*/  USEL UR6, UR6, UR12, !UP0 ;  /* 0x0000000c06067287 */ /* 0x000fe4000c000000 */
[----:B------:R-:W-:-:S04]  /*0b10*/  USEL UR7, UR7, UR14, !UP0 ;  /* 0x0000000e07077287 */ /* 0x000fc8000c000000 */
[----:B0-----:R-:W-:Y:S01]  /*0b20*/  ISETP.LE.U32.AND P0, PT, R6, UR6, PT ;  /* 0x0000000606007c0c */ /* 0x001fe2000bf03070 */
[----:B------:R-:W-:Y:S02]  /*0b30*/  IMAD.U32 R16, RZ, RZ, UR6 ;  /* 0x00000006ff107e24 */ /* 0x000fe4000f8e00ff */
[----:B------:R-:W-:Y:S02]  /*0b40*/  IMAD.U32 R0, RZ, RZ, UR7 ;  /* 0x00000007ff007e24 */ /* 0x000fe4000f8e00ff */
[----:B------:R-:W-:-:S03]  /*0b50*/  IMAD.U32 R17, RZ, RZ, UR7 ;  /* 0x00000007ff117e24 */ /* 0x000fc6000f8e00ff */
[----:B------:R-:W-:Y:S02]  /*0b60*/  ISETP.GE.U32.AND.EX P0, PT, R0, R7, PT, P0 ;  /* 0x000000070000720c */ /* 0x000fe40003f06100 */
[----:B------:R-:W-:-:S11]  /*0b70*/  PRMT R0, RZ, 0x7610, R0 ;  /* 0x00007610ff007816 */ /* 0x000fd60000000000 */
[----:B------:R-:W-:Y:S05]  /*0b80*/  @P0 BRA `(.L_x_9) ;  /* 0x00000004008c0947 */ /* 0x000fea0003800000 */
[----:B------:R-:W-:Y:S01]  /*0b90*/  I2FP.F32.U32 R0, UR4 ;  /* 0x0000000400007c45 */ /* 0x000fe20008201000 */
[----:B------:R-:W-:Y:S01]  /*0ba0*/  ULDC.64 UR16, c[0x0][0x628] ;  /* 0x00018a0000107ab9 */ /* 0x000fe20000000a00 */
[----:B------:R-:W-:Y:S01]  /*0bb0*/  ULDC UR6, c[0x0][0x150] ;  /* 0x0000540000067ab9 */ /* 0x000fe20000000800 */
[----:B------:R-:W-:Y:S01]  /*0bc0*/  ISETP.NE.U32.AND P0, PT, RZ, UR16, PT ;  /* 0x00000010ff007c0c */ /* 0x000fe2000bf05070 */
[----:B------:R-:W-:Y:S01]  /*0bd0*/  ULDC UR15, c[0x0][0x630] ;  /* 0x00018c00000f7ab9 */ /* 0x000fe20000000800 */
[----:B------:R-:W-:Y:S01]  /*0be0*/  FMUL R0, R0, UR6 ;  /* 0x0000000600007c20 */ /* 0x000fe20008400000 */
[----:B------:R-:W-:Y:S01]  /*0bf0*/  R2UR UR19, R16 ;  /* 0x00000000101372ca */ /* 0x000fe200000e0000 */
[----:B------:R-:W-:Y:S01]  /*0c00*/  ULDC UR21, c[0x0][0x154] ;  /* 0x0000550000157ab9 */ /* 0x000fe20000000800 */
[----:B------:R-:W-:Y:S01]  /*0c10*/  ISETP.NE.AND.EX P0, PT, RZ, UR17, PT, P0 ;  /* 0x00000011ff007c0c */ /* 0x000fe2000bf05300 */
[----:B------:R0:W1:Y:S01]  /*0c20*/  F2I.U32.TRUNC.NTZ R2, R0 ;  /* 0x0000000000027305 */ /* 0x000062000020f000 */
[----:B------:R-:W-:-:S02]  /*0c30*/  R2UR UR20, R17 ;  /* 0x00000000111472ca */ /* 0x000fc400000e0000 */
[----:B------:R-:W-:Y:S02]  /*0c40*/  R2UR UR6, R16 ;  /* 0x00000000100672ca */ /* 0x000fe400000e0000 */
[----:B------:R-:W-:-:S07]  /*0c50*/  R2UR UR7, R17 ;  /* 0x00000000110772ca */ /* 0x000fce00000e0000 */
[----:B0-----:R-:W-:Y:S08]  /*0c60*/  @!P0 BRA `(.L_x_10) ;  /* 0x0000000000308947 */ /* 0x001ff00003800000 */
[----:B------:R-:W-:Y:S01]  /*0c70*/  R2UR UR6, R16 ;  /* 0x00000000100672ca */ /* 0x000fe200000e0000 */
[----:B------:R-:W-:Y:S01]  /*0c80*/  ULDC UR12, c[0x0][0x634] ;  /* 0x00018d00000c7ab9 */ /* 0x000fe20000000800 */
[----:B------:R-:W-:-:S11]  /*0c90*/  R2UR UR14, R17 ;  /* 0x00000000110e72ca */ /* 0x000fd600000e0000 */
[----:B------:R-:W-:-:S04]  /*0ca0*/  UIADD3 UR12, UP1, UR6, UR12, URZ ;  /* 0x0000000c060c7290 */ /* 0x000fc8000ff3e03f */
[----:B------:R-:W-:-:S04]  /*0cb0*/  UIADD3.X UR14, URZ, UR14, URZ, UP1, !UPT ;  /* 0x0000000e3f0e7290 */ /* 0x000fc80008ffe43f */
[----:B------:R-:W-:-:S04]  /*0cc0*/  UIMAD.WIDE.U32 UR6, UR14, UR16, URZ ;  /* 0x000000100e0672a5 */ /* 0x000fc8000f8e003f */
[----:B------:R-:W-:Y:S02]  /*0cd0*/  UIMAD.WIDE.U32 UR10, UP1, UR12, UR17, UR6 ;  /* 0x000000110c0a72a5 */ /* 0x000fe4000f820006 */
[----:B------:R-:W-:Y:S02]  /*0ce0*/  UIMAD.WIDE.U32 UR6, UR12, UR16, URZ ;  /* 0x000000100c0672a5 */ /* 0x000fe4000f8e003f */
[----:B------:R-:W-:Y:S02]  /*0cf0*/  UIADD3.X UR13, URZ, URZ, URZ, UP1, !UPT ;  /* 0x0000003f3f0d7290 */ /* 0x000fe40008ffe43f */
[----:B------:R-:W-:Y:S01]  /*0d00*/  UIADD3 URZ, UP1, UR7, UR10, URZ ;  /* 0x0000000a073f7290 */ /* 0x000fe2000ff3e03f */
[----:B------:R-:W-:-:S03]  /*0d10*/  UMOV UR12, UR11 ;  /* 0x0000000b000c7c82 */ /* 0x000fc60008000000 */
[----:B------:R-:W-:-:S12]  /*0d20*/  UIMAD.WIDE.U32.X UR6, UR14, UR17, UR12, UP1 ;  /* 0x000000110e0672a5 */ /* 0x000fd800088e040c */
.L_x_10:
[----:B------:R-:W-:Y:S01]  /*0d30*/  USHF.R.U64 UR5, UR6, UR15, UR7 ;  /* 0x0000000f06057299 */ /* 0x000fe20008001207 */
[----:B------:R-:W-:Y:S01]  /*0d40*/  I2FP.F32.U32 R0, UR9 ;  /* 0x0000000900007c45 */ /* 0x000fe20008201000 */
[----:B------:R-:W-:Y:S01]  /*0d50*/  USHF.R.U32.HI UR6, URZ, UR15, UR7 ;  /* 0x0000000f3f067299 */ /* 0x000fe20008011607 */
[----:B-1----:R-:W-:Y:S01]  /*0d60*/  R2UR UR14, R2 ;  /* 0x00000000020e72ca */ /* 0x002fe200000e0000 */
[----:B------:R-:W-:Y:S02]  /*0d70*/  UIADD3 UR17, UP1, URZ, -UR5, URZ ;  /* 0x800000053f117290 */ /* 0x000fe4000ff3e03f */
[----:B------:R-:W-:Y:S01]  /*0d80*/  FMUL R0, R0, UR21 ;  /* 0x0000001500007c20 */ /* 0x000fe20008400000 */
[----:B------:R-:W-:Y:S01]  /*0d90*/  ULDC.64 UR10, c[0x0][0x620] ;  /* 0x00018800000a7ab9 */ /* 0x000fe20000000a00 */
[----:B------:R-:W-:Y:S01]  /*0da0*/  UIADD3.X UR6, URZ, ~UR6, URZ, UP1, !UPT ;  /* 0x800000063f067290 */ /* 0x000fe20008ffe43f */
[----:B------:R-:W-:Y:S01]  /*0db0*/  UMOV UR12, UR19 ;  /* 0x00000013000c7c82 */ /* 0x000fe20008000000 */
[----:B------:R-:W-:-:S02]  /*0dc0*/  UMOV UR13, UR20 ;  /* 0x00000014000d7c82 */ /* 0x000fc40008000000 */
[----:B------:R-:W-:Y:S01]  /*0dd0*/  UIMAD UR6, UR6, UR10, URZ ;  /* 0x0000000a060672a4 */ /* 0x000fe2000f8e023f */
[----:B------:R-:W0:Y:S01]  /*0de0*/  F2I.U32.TRUNC.NTZ R0, R0 ;  /* 0x0000000000007305 */ /* 0x000e22000020f000 */
[----:B------:R-:W-:Y:S02]  /*0df0*/  UIMAD.WIDE.U32 UR12, UR17, UR10, UR12 ;  /* 0x0000000a110c72a5 */ /* 0x000fe4000f8e000c */
[----:B------:R-:W-:Y:S01]  /*0e00*/  UIMAD UR17, UR17, UR11, UR6 ;  /* 0x0000000b111172a4 */ /* 0x000fe2000f8e0206 */
[----:B------:R-:W-:Y:S01]  /*0e10*/  ULDC UR24, c[0x0][0x658] ;  /* 0x0001960000187ab9 */ /* 0x000fe20000000800 */
[----:B------:R-:W-:Y:S02]  /*0e20*/  UMOV UR22, 0xffffffff ;  /* 0xffffffff00167882 */ /* 0x000fe40000000000 */
[----:B------:R-:W-:Y:S01]  /*0e30*/  UIADD3 UR17, UR13, UR17, URZ ;  /* 0x000000110d117290 */ /* 0x000fe2000fffe03f */
[----:B------:R-:W-:Y:S01]  /*0e40*/  ULDC UR19, c[0x0][0x618] ;  /* 0x0001860000137ab9 */ /* 0x000fe20000000800 */
[----:B------:R-:W-:Y:S01]  /*0e50*/  ULDC.64 UR6, c[0x0][0x640] ;  /* 0x0001900000067ab9 */ /* 0x000fe20000000a00 */
[----:B------:R-:W-:Y:S01]  /*0e60*/  USHF.L.U32 UR13, UR22, UR24, URZ ;  /* 0x00000018160d7299 */ /* 0x000fe2000800063f */
[----:B------:R-:W-:Y:S01]  /*0e70*/  ISETP.NE.U32.AND P0, PT, RZ, UR6, PT ;  /* 0x00000006ff007c0c */ /* 0x000fe2000bf05070 */
[----:B------:R-:W-:-:S02]  /*0e80*/  USHF.R.U64 UR22, UR12, UR19, UR17 ;  /* 0x000000130c167299 */ /* 0x000fc40008001211 */
[----:B------:R-:W-:Y:S01]  /*0e90*/  USHF.R.U32.HI UR12, URZ, UR19, UR17 ;  /* 0x000000133f0c7299 */ /* 0x000fe20008011611 */
[----:B0-----:R-:W-:Y:S01]  /*0ea0*/  R2UR UR16, R0 ;  /* 0x00000000001072ca */ /* 0x001fe200000e0000 */
[----:B------:R-:W-:Y:S01]  /*0eb0*/  ULDC UR21, c[0x0][0x608] ;  /* 0x0001820000157ab9 */ /* 0x000fe20000000800 */
[----:B------:R-:W-:Y:S01]  /*0ec0*/  ISETP.NE.AND.EX P0, PT, RZ, UR7, PT, P0 ;  /* 0x00000007ff007c0c */ /* 0x000fe2000bf05300 */
[----:B------:R-:W-:Y:S02]  /*0ed0*/  USHF.R.U64 UR26, UR22, UR21, UR12 ;  /* 0x00000015161a7299 */ /* 0x000fe4000800120c */
[----:B------:R-:W-:Y:S01]  /*0ee0*/  USHF.R.U32.HI UR12, URZ, UR21, UR12 ;  /* 0x000000153f0c7299 */ /* 0x000fe2000801160c */
[----:B------:R-:W-:Y:S01]  /*0ef0*/  UMOV UR20, 0x1 ;  /* 0x0000000100147882 */ /* 0x000fe20000000000 */
[----:B------:R-:W-:Y:S02]  /*0f00*/  UIADD3 UR14, -UR14, URZ, URZ ;  /* 0x0000003f0e0e7290 */ /* 0x000fe4000fffe13f */
[----:B------:R-:W-:-:S02]  /*0f10*/  USHF.R.U64 UR27, UR26, UR24, UR12 ;  /* 0x000000181a1b7299 */ /* 0x000fc4000800120c */
[----:B------:R-:W-:Y:S01]  /*0f20*/  USHF.L.U32 UR19, UR20, UR24, URZ ;  /* 0x0000001814137299 */ /* 0x000fe2000800063f */
[----:B------:R-:W-:Y:S01]  /*0f30*/  ULDC UR15, c[0x0][0x144] ;  /* 0x00005100000f7ab9 */ /* 0x000fe20000000800 */
[----:B------:R-:W-:Y:S01]  /*0f40*/  ULDC UR10, c[0x0][0x600] ;  /* 0x00018000000a7ab9 */ /* 0x000fe20000000800 */
[----:B------:R-:W-:Y:S02]  /*0f50*/  ULOP3.LUT UR20, URZ, UR13, URZ, 0x33, !UPT ;  /* 0x0000000d3f147292 */ /* 0x000fe4000f8e333f */
[----:B------:R-:W-:Y:S02]  /*0f60*/  USHF.R.U32.HI UR13, URZ, UR24, UR12 ;  /* 0x000000183f0d7299 */ /* 0x000fe4000801160c */
[----:B------:R-:W-:Y:S02]  /*0f70*/  UIADD3 UR11, UR10, -0x1, URZ ;  /* 0xffffffff0a0b7890 */ /* 0x000fe4000fffe03f */
[----:B------:R-:W-:Y:S02]  /*0f80*/  UIADD3 UR23, -UR16, URZ, URZ ;  /* 0x0000003f10177290 */ /* 0x000fe4000fffe13f */
[----:B------:R-:W-:Y:S01]  /*0f90*/  UIMAD UR4, UR15, UR14, UR4 ;  /* 0x0000000e0f0472a4 */ /* 0x000fe2000f8e0204 */
[----:B------:R-:W-:Y:S01]  /*0fa0*/  ULDC UR28, c[0x0][0x148] ;  /* 0x00005200001c7ab9 */ /* 0x000fe20000000800 */
[----:B------:R-:W-:Y:S01]  /*0fb0*/  ULDC UR24, c[0x0][0x648] ;  /* 0x0001920000187ab9 */ /* 0x000fe20000000800 */
[----:B------:R-:W-:Y:S01]  /*0fc0*/  ULDC UR25, c[0x0][0x638] ;  /* 0x00018e0000197ab9 */ /* 0x000fe20000000800 */
[----:B------:R-:W-:Y:S01]  /*0fd0*/  UMOV UR12, UR27 ;  /* 0x0000001b000c7c82 */ /* 0x000fe20008000000 */
[----:B------:R-:W-:Y:S07]  /*0fe0*/  @!P0 BRA `(.L_x_11) ;  /* 0x0000000000308947 */ /* 0x000fee0003800000 */
[----:B------:R-:W-:Y:S02]  /*0ff0*/  ULDC UR16, c[0x0][0x64c] ;  /* 0x0001930000107ab9 */ /* 0x000fe40000000800 */
        /* <DEDUP_REMOVED lines=8> */
[----:B------:R-:W-:-:S07]  /*1080*/  UIMAD.WIDE.U32.X UR6, UR21, UR7, UR16, UP1 ;  /* 0x00000007150672a5 */ /* 0x000fce00088e0410 */
[----:B------:R-:W-:Y:S01]  /*1090*/  UMOV UR12, UR6 ;  /* 0x00000006000c7c82 */ /* 0x000fe20008000000 */
[----:B------:R-:W-:-:S05]  /*10a0*/  UMOV UR13, UR7 ;  /* 0x00000007000d7c82 */ /* 0x000fca0008000000 */
.L_x_11:
[----:B------:R-:W-:Y:S01]  /*10b0*/  UISETP.NE.AND UP1, UPT, UR38, URZ, UPT ;  /* 0x0000003f2600728c */ /* 0x000fe2000bf25270 */
[----:B------:R-:W-:Y:S01]  /*10c0*/  IMAD.MOV.U32 R0, RZ, RZ, 0x1 ;  /* 0x00000001ff007424 */ /* 0x000fe200078e00ff */
[----:B------:R-:W-:Y:S01]  /*10d0*/  USHF.R.U64 UR6, UR12, UR24, UR13 ;  /* 0x000000180c067299 */ /* 0x000fe2000800120d */
[----:B------:R-:W-:Y:S01]  /*10e0*/  IMAD.U32 R19, RZ, RZ, UR5 ;  /* 0x00000005ff137e24 */ /* 0x000fe2000f8e00ff */
[----:B------:R-:W-:Y:S02]  /*10f0*/  ULOP3.LUT UR20, UR26, UR20, URZ, 0xc0, !UPT ;  /* 0x000000141a147292 */ /* 0x000fe4000f8ec03f */
[----:B------:R-:W-:Y:S02]  /*1100*/  UIADD3 UR7, -UR6, URZ, URZ ;  /* 0x0000003f06077290 */ /* 0x000fe4000fffe13f */
[----:B------:R-:W-:Y:S02]  /*1110*/  UIMAD UR19, UR19, UR6, UR20 ;  /* 0x00000006131372a4 */ /* 0x000fe4000f8e0214 */
[----:B------:R-:W-:-:S02]  /*1120*/  ULOP3.LUT UR11, UR22, UR11, URZ, 0xc0, !UPT ;  /* 0x0000000b160b7292 */ /* 0x000fc4000f8ec03f */
[----:B------:R-:W-:Y:S02]  /*1130*/  @UP1 UIMAD UR4, UR28, UR23, UR9 ;  /* 0x000000171c0412a4 */ /* 0x000fe4000f8e0209 */
[----:B------:R-:W-:-:S03]  /*1140*/  UIMAD UR6, UR7, UR25, UR27 ;  /* 0x00000019070672a4 */ /* 0x000fc6000f8e021b */
[----:B------:R-:W-:Y:S01]  /*1150*/  ULDC UR7, c[0x0][0x610] ;  /* 0x0001840000077ab9 */ /* 0x000fe20000000800 */
[----:B------:R-:W-:Y:S02]  /*1160*/  UIMAD UR6, UR6, UR10, UR11 ;  /* 0x0000000a060672a4 */ /* 0x000fe4000f8e020b */
[----:B------:R-:W-:-:S04]  /*1170*/  UIMAD UR4, UR19, UR7, UR4 ;  /* 0x00000007130472a4 */ /* 0x000fc8000f8e0204 */
[----:B------:R-:W-:Y:S02]  /*1180*/  USEL UR7, UR6, UR4, !UP1 ;  /* 0x0000000406077287 */ /* 0x000fe4000c800000 */
[----:B------:R-:W-:-:S04]  /*1190*/  USEL UR4, UR4, UR6, !UP1 ;  /* 0x0000000604047287 */ /* 0x000fc8000c800000 */
[----:B------:R-:W-:Y:S02]  /*11a0*/  IMAD.U32 R2, RZ, RZ, UR7 ;  /* 0x00000007ff027e24 */ /* 0x000fe4000f8e00ff */
[----:B------:R-:W-:-:S07]  /*11b0*/  IMAD.U32 R18, RZ, RZ, UR4 ;  /* 0x00000004ff127e24 */ /* 0x000fce000f8e00ff */
.L_x_9:
[----:B------:R-:W-:Y:S02]  /*11c0*/  ULDC UR4, c[0x0][0x28c] ;  /* 0x0000a30000047ab9 */ /* 0x000fe40000000800 */
[----:B------:R-:W-:-:S04]  /*11d0*/  UIADD3 UR4, UR4, 0x7f, URZ ;  /* 0x0000007f04047890 */ /* 0x000fc8000fffe03f */
[----:B------:R-:W-:-:S04]  /*11e0*/  USHF.R.S32.HI UR5, URZ, 0x1f, UR4 ;  /* 0x0000001f3f057899 */ /* 0x000fc80008011404 */
[----:B------:R-:W-:-:S04]  /*11f0*/  ULEA.HI UR5, UR5, UR4, URZ, 0x7 ;  /* 0x0000000405057291 */ /* 0x000fc8000f8f383f */
[----:B------:R-:W-:Y:S01]  /*1200*/  USHF.R.S32.HI UR37, URZ, 0x7, UR5 ;  /* 0x000000073f257899 */ /* 0x000fe20008011405 */
[----:B------:R-:W-:Y:S11]  /*1210*/  @!P1 BRA `(.L_x_12) ;  /* 0x0000005800889947 */ /* 0x000ff60003800000 */
[----:B------:R-:W-:-:S06]  /*1220*/  UISETP.GT.U32.AND UP1, UPT, UR18, 0x1, UPT ;  /* 0x000000011200788c */ /* 0x000fcc000bf24070 */
[----:B------:R-:W-:-:S13]  /*1230*/  PLOP3.LUT P0, PT, PT, PT, UP1, 0x80, 0x0 ;  /* 0x000000000000781c */ /* 0x000fda0003f0f018 */
[----:B------:R-:W-:Y:S05]  /*1240*/  @P0 EXIT ;  /* 0x000000000000094d */ /* 0x000fea0003800000 */
.L_x_13:
[----:B------:R-:W-:-:S08]  /*1250*/  NOP ;  /* 0x0000000000007918 */ /* 0x000fd00000000000 */
[----:B------:R-:W0:Y:S02]  /*1260*/  USETMAXREG.TRY_ALLOC.CTAPOOL UP1, 0xe8 ;  /* 0x000000e8000079c8 */ /* 0x000e240008020600 */
[----:B0-----:R-:W-:-:S13]  /*1270*/  PLOP3.LUT P0, PT, PT, PT, UP1, 0x80, 0x0 ;  /* 0x000000000000781c */ /* 0x001fda0003f0f018 */
[----:B------:R-:W-:Y:S05]  /*1280*/  @!P0 BRA `(.L_x_13) ;  /* 0xfffffffc00f08947 */ /* 0x000fea000383ffff */
[----:B------:R-:W-:-:S13]  /*1290*/  LOP3.LUT P0, RZ, R0, 0xff, RZ, 0xc0, !PT ;  /* 0x000000ff00ff7812 */ /* 0x000fda000780c0ff */
[----:B------:R-:W-:Y:S05]  /*12a0*/  @!P0 EXIT ;  /* 0x000000000000894d */ /* 0x000fea0003800000 */
[----:B------:R-:W-:Y:S01]  /*12b0*/  SHF.R.S32.HI R0, RZ, 0x1f, R3 ;  /* 0x0000001fff007819 */ /* 0x000fe20000011403 */
[----:B------:R-:W0:Y:S01]  /*12c0*/  S2UR UR5, SR_CgaCtaId ;  /* 0x00000000000579c3 */ /* 0x000e220000008800 */
[----:B------:R-:W-:Y:S01]  /*12d0*/  UMOV UR42, 0x400 ;  /* 0x00000400002a7882 */ /* 0x000fe20000000000 */
[----:B------:R-:W-:Y:S01]  /*12e0*/  USHF.R.U32.HI UR4, URZ, 0x2, UR37 ;  /* 0x000000023f047899 */ /* 0x000fe20008011625 */
[CC--:B------:R-:W-:Y:S01]  /*12f0*/  LEA.HI R4, R0.reuse, R3.reuse, RZ, 0x2 ;  /* 0x0000000300047211 */ /* 0x0c0fe200078f10ff */
[----:B------:R-:W-:Y:S01]  /*1300*/  ULOP3.LUT UR45, UR37, 0x3, URZ, 0xc0, !UPT ;  /* 0x00000003252d7892 */ /* 0x000fe2000f8ec03f */
[----:B------:R-:W-:Y:S01]  /*1310*/  LEA.HI R0, R0, R3, RZ, 0x5 ;  /* 0x0000000300007211 */ /* 0x000fe200078f28ff */
[----:B------:R-:W-:Y:S01]  /*1320*/  UISETP.LT.AND UP1, UPT, UR37, 0x1, UPT ;  /* 0x000000012500788c */ /* 0x000fe2000bf21270 */
[--C-:B------:R-:W-:Y:S01]  /*1330*/  SHF.R.S32.HI R88, RZ, 0x2, R4.reuse ;  /* 0x00000002ff587819 */ /* 0x100fe20000011404 */
[----:B------:R-:W1:Y:S01]  /*1340*/  LDC.64 R6, c[0x0][0x5c8] ;  /* 0x00017200ff067b82 */ /* 0x000e620000000a00 */
[----:B------:R-:W-:Y:S01]  /*1350*/  SHF.R.S32.HI R5, RZ, 0x1f, R4 ;  /* 0x0000001fff057819 */ /* 0x000fe20000011404 */
[----:B------:R-:W-:Y:S01]  /*1360*/  ULOP3.LUT UR4, UR4, 0x1, URZ, 0xc0, !UPT ;  /* 0x0000000104047892 */ /* 0x000fe2000f8ec03f */
[----:B------:R-:W-:Y:S01]  /*1370*/  LOP3.LUT R4, R4, 0xfffffffc, RZ, 0xc0, !PT ;  /* 0xfffffffc04047812 */ /* 0x000fe200078ec0ff */
[----:B------:R-:W-:Y:S01]  /*1380*/  ULDC UR44, c[0x0][0x658] ;  /* 0x00019600002c7ab9 */ /* 0x000fe20000000800 */
[----:B------:R-:W-:Y:S01]  /*1390*/  LEA.HI R5, R5, R88, RZ, 0x3 ;  /* 0x0000005805057211 */ /* 0x000fe200078f18ff */
[----:B------:R-:W-:Y:S01]  /*13a0*/  UMOV UR6, 0xffffffff ;  /* 0xffffffff00067882 */ /* 0x000fe20000000000 */
[----:B------:R-:W-:Y:S01]  /*13b0*/  ULDC UR8, c[0x0][0x284] ;  /* 0x0000a10000087ab9 */ /* 0x000fe20000000800 */
[----:B------:R-:W-:Y:S01]  /*13c0*/  IMAD.IADD R4, R3, 0x1, -R4 ;  /* 0x0000000103047824 */ /* 0x000fe200078e0a04 */
[----:B------:R-:W-:Y:S01]  /*13d0*/  LOP3.LUT R5, R5, 0xfffffff8, RZ, 0xc0, !PT ;  /* 0xfffffff805057812 */ /* 0x000fe200078ec0ff */
[----:B------:R-:W-:Y:S01]  /*13e0*/  USEL UR45, UR45, URZ, !UP0 ;  /* 0x0000003f2d2d7287 */ /* 0x000fe2000c000000 */
[----:B------:R-:W-:Y:S01]  /*13f0*/  SHF.R.S32.HI R3, RZ, 0x5, R0 ;  /* 0x00000005ff037819 */ /* 0x000fe20000011400 */
[----:B------:R-:W-:Y:S01]  /*1400*/  VIADD R0, R95, 0xffffffff ;  /* 0xffffffff5f007836 */ /* 0x000fe20000000000 */
[----:B------:R-:W-:Y:S01]  /*1410*/  USEL UR46, UR37, 0x1, UP1 ;  /* 0x00000001252e7887 */ /* 0x000fe20008800000 */
[----:B------:R-:W-:Y:S01]  /*1420*/  IMAD.IADD R88, R88, 0x1, -R5 ;  /* 0x0000000158587824 */ /* 0x000fe200078e0a05 */
[----:B------:R-:W-:Y:S01]  /*1430*/  USHF.L.U32 UR6, UR6, UR44, URZ ;  /* 0x0000002c06067299 */ /* 0x000fe2000800063f */
[----:B------:R-:W2:Y:S01]  /*1440*/  LDC R5, c[0x0][0x288] ;  /* 0x0000a200ff057b82 */ /* 0x000ea20000000800 */
[----:B0-----:R-:W-:Y:S01]  /*1450*/  ULEA UR42, UR5, UR42, 0x18 ;  /* 0x0000002a052a7291 */ /* 0x001fe2000f8ec03f */
[C---:B------:R-:W-:Y:S01]  /*1460*/  ISETP.NE.AND P0, PT, R0.reuse, RZ, PT ;  /* 0x000000ff0000720c */ /* 0x040fe20003f05270 */
[----:B------:R-:W-:Y:S01]  /*1470*/  IMAD.SHL.U32 R0, R0, 0x8, RZ ;  /* 0x0000000800007824 */ /* 0x000fe200078e00ff */
[--C-:B------:R-:W-:Y:S01]  /*1480*/  SHF.R.S32.HI R89, RZ, 0x1f, R88.reuse ;  /* 0x0000001fff597819 */ /* 0x100fe20000011458 */
[----:B------:R-:W-:Y:S01]  /*1490*/  UIADD3 UR50, UR42, 0x50, URZ ;  /* 0x000000502a327890 */ /* 0x000fe2000fffe03f */
[----:B------:R-:W-:Y:S01]  /*14a0*/  IMAD.SHL.U32 R90, R4, 0x2, RZ ;  /* 0x00000002045a7824 */ /* 0x000fe200078e00ff */
[----:B------:R-:W-:Y:S01]  /*14b0*/  UISETP.EQ.U32.AND UP0, UPT, UR4, 0x1, !UP0 ;  /* 0x000000010400788c */ /* 0x000fe2000c702070 */
[C-C-:B------:R-:W-:Y:S01]  /*14c0*/  IMAD R97, R3.reuse, -0x10, -R88.reuse ;  /* 0xfffffff003617824 */ /* 0x140fe200078e0a58 */
[----:B------:R-:W-:Y:S01]  /*14d0*/  LOP3.LUT R0, R0, 0x8, RZ, 0xc0, !PT ;  /* 0x0000000800007812 */ /* 0x000fe200078ec0ff */
[----:B------:R-:W-:Y:S01]  /*14e0*/  IMAD.WIDE R88, R3, 0x10, R88 ;  /* 0x0000001003587825 */ /* 0x000fe200078e0258 */
[C---:B-1----:R-:W-:Y:S01]  /*14f0*/  SHF.L.U64.HI R92, R6.reuse, 0x3, R7 ;  /* 0x00000003065c7819 */ /* 0x042fe20000010207 */
[----:B------:R-:W-:Y:S01]  /*1500*/  ULDC UR43, c[0x0][0x600] ;  /* 0x00018000002b7ab9 */ /* 0x000fe20000000800 */
[----:B------:R-:W-:Y:S01]  /*1510*/  SEL R98, RZ, 0x1, P0 ;  /* 0x00000001ff627807 */ /* 0x000fe20000000000 */
[----:B------:R-:W-:Y:S01]  /*1520*/  IMAD.SHL.U32 R93, R6, 0x8, RZ ;  /* 0x00000008065d7824 */ /* 0x000fe200078e00ff */
[----:B------:R-:W-:Y:S01]  /*1530*/  LEA R95, R95, UR50, 0x3 ;  /* 0x000000325f5f7c11 */ /* 0x000fe2000f8e18ff */
[----:B------:R-:W-:Y:S01]  /*1540*/  VIADD R97, R97, UR8 ;  /* 0x0000000861617c36 */ /* 0x000fe20008000000 */
[C---:B------:R-:W-:Y:S01]  /*1550*/  LOP3.LUT R99, R0.reuse, 0x8, RZ, 0x3c, !PT ;  /* 0x0000000800637812 */ /* 0x040fe200078e3cff */
[----:B------:R-:W-:Y:S01]  /*1560*/  UMOV UR7, 0x1 ;  /* 0x0000000100077882 */ /* 0x000fe20000000000 */
[----:B------:R-:W-:Y:S01]  /*1570*/  LOP3.LUT R96, R0, 0x18, RZ, 0x3c, !PT ;  /* 0x0000001800607812 */ /* 0x000fe200078e3cff */
[----:B------:R-:W-:Y:S01]  /*1580*/  ULOP3.LUT UR49, UR40, 0x1, URZ, 0xfc, !UPT ;  /* 0x0000000128317892 */ /* 0x000fe2000f8efc3f */
[----:B------:R-:W-:Y:S01]  /*1590*/  SHF.R.S32.HI R91, RZ, 0x1f, R90 ;  /* 0x0000001fff5b7819 */ /* 0x000fe2000001145a */
[----:B------:R-:W-:Y:S01]  /*15a0*/  USHF.L.U32 UR36, UR37, 0x1, URZ ;  /* 0x0000000125247899 */ /* 0x000fe2000800063f */
[----:B--2---:R-:W-:Y:S01]  /*15b0*/  IMAD R94, R4, -0x2, R5 ;  /* 0xfffffffe045e7824 */ /* 0x004fe200078e0205 */
[----:B------:R-:W-:-:S02]  /*15c0*/  USHF.L.U64.HI UR41, UR52, 0x1, UR39 ;  /* 0x0000000134297899 */ /* 0x000fc40008010227 */
[----:B------:R-:W-:Y:S02]  /*15d0*/  UIADD3 UR43, UR43, -0x1, URZ ;  /* 0xffffffff2b2b7890 */ /* 0x000fe4000fffe03f */
[----:B------:R-:W-:Y:S02]  /*15e0*/  USHF.L.U32 UR44, UR7, UR44, URZ ;  /* 0x0000002c072c7299 */ /* 0x000fe4000800063f */
[----:B------:R-:W-:Y:S02]  /*15f0*/  UIADD3 UR46, -UR46, UR37, URZ ;  /* 0x000000252e2e7290 */ /* 0x000fe4000fffe13f */
[----:B------:R-:W-:Y:S02]  /*1600*/  ULOP3.LUT UR47, URZ, UR6, URZ, 0x33, !UPT ;  /* 0x000000063f2f7292 */ /* 0x000fe4000f8e333f */
[----:B------:R-:W-:-:S12]  /*1610*/  USEL UR48, URZ, 0x1, !UP0 ;  /* 0x000000013f307887 */ /* 0x000fd8000c000000 */
.L_x_161:
[----:B------:R-:W-:-:S04]  /*1620*/  SHF.L.U32 R0, R98, 0x1f, RZ ;  /* 0x0000001f62007819 */ /* 0x000fc800000006ff */
[----:B------:R-:W0:Y:S02]  /*1630*/  SYNCS.PHASECHK.TRANS64.TRYWAIT P0, [R95+URZ+-0x8], R0 ;  /* 0xfffff8005f0075a7 */ /* 0x000e24000800017f */
[----:B012345:R-:W-:Y:S05]  /*1640*/  @!P0 BRA `(.L_x_14) ;  /* 0x0000006400a08947 */ /* 0x03ffea0003800000 */
.L_x_183:
[----:B------:R-:W-:Y:S02]  /*1650*/  ULDC UR4, c[0x0][0x28c] ;  /* 0x0000a30000047ab9 */ /* 0x000fe40000000800 */
[----:B------:R-:W-:-:S13]  /*1660*/  ISETP.LT.AND P0, PT, RZ, UR4, PT ;  /* 0x00000004ff007c0c */ /* 0x000fda000bf01270 */
[----:B------:R-:W-:Y:S05]  /*1670*/  @P0 BRA `(.L_x_15) ;  /* 0x0000000000400947 */ /* 0x000fea0003800000 */
[----:B0-----:R-:W-:Y:S01]  /*1680*/  MOV R0, 0x0 ;  /* 0x0000000000007802 */ /* 0x001fe20000000f00 */
[----:B------:R-:W-:Y:S01]  /*1690*/  ULDC.64 UR4, c[0x4][0x68] ;  /* 0x01001a0000047ab9 */ /* 0x000fe20000000a00 */
[----:B------:R-:W-:Y:S01]  /*16a0*/  ULDC.64 UR6, c[0x4][0x8] ;  /* 0x0100020000067ab9 */ /* 0x000fe20000000a00 */
[----:B------:R-:W-:Y:S01]  /*16b0*/  IMAD.U32 R4, RZ, RZ, UR4 ;  /* 0x00000004ff047e24 */ /* 0x000fe2000f8e00ff */
[----:B------:R0:W1:Y:S01]  /*16c0*/  LDC.64 R14, c[0x4][R0] ;  /* 0x01000000000e7b82 */ /* 0x0000620000000a00 */
[----:B------:R-:W-:Y:S01]  /*16d0*/  IMAD.U32 R5, RZ, RZ, UR5 ;  /* 0x00000005ff057e24 */ /* 0x000fe2000f8e00ff */
[----:B------:R-:W-:Y:S01]  /*16e0*/  ULDC.64 UR4, c[0x4][0x70] ;  /* 0x01001c0000047ab9 */ /* 0x000fe20000000a00 */
[----:B------:R-:W-:Y:S02]  /*16f0*/  IMAD.U32 R10, RZ, RZ, UR6 ;  /* 0x00000006ff0a7e24 */ /* 0x000fe4000f8e00ff */
[----:B------:R-:W-:Y:S02]  /*1700*/  IMAD.U32 R6, RZ, RZ, UR4 ;  /* 0x00000004ff067e24 */ /* 0x000fe4000f8e00ff */
[----:B------:R-:W-:-:S02]  /*1710*/  IMAD.U32 R7, RZ, RZ, UR5 ;  /* 0x00000005ff077e24 */ /* 0x000fc4000f8e00ff */
[----:B------:R-:W-:Y:S02]  /*1720*/  IMAD.U32 R11, RZ, RZ, UR7 ;  /* 0x00000007ff0b7e24 */ /* 0x000fe4000f8e00ff */
[----:B------:R-:W-:Y:S02]  /*1730*/  IMAD.MOV.U32 R8, RZ, RZ, 0x1e1 ;  /* 0x000001e1ff087424 */ /* 0x000fe400078e00ff */
[----:B------:R-:W-:Y:S02]  /*1740*/  IMAD.MOV.U32 R12, RZ, RZ, 0x1 ;  /* 0x00000001ff0c7424 */ /* 0x000fe400078e00ff */
[----:B0-----:R-:W-:-:S07]  /*1750*/  IMAD.MOV.U32 R13, RZ, RZ, RZ ;  /* 0x000000ffff0d7224 */ /* 0x001fce00078e00ff */
[----:B------:R-:W-:-:S07]  /*1760*/  LEPC R20, `(.L_x_15) ;  /* 0x000000001014794e */ /* 0x000fce0000000000 */
[----:B-1---5:R-:W-:Y:S05]  /*1770*/  CALL.ABS.NOINC R14 ;  /* 0x000000000e007343 */ /* 0x022fea0003c00000 */
.L_x_15:
[----:B0-----:R-:W-:-:S05]  /*1780*/  IMAD.U32 R0, RZ, RZ, UR49 ;  /* 0x00000031ff007e24 */ /* 0x001fca000f8e00ff */
[----:B------:R-:W-:-:S13]  /*1790*/  ISETP.NE.AND P0, PT, R0, 0x3, PT ;  /* 0x000000030000780c */ /* 0x000fda0003f05270 */
[----:B------:R-:W-:Y:S05]  /*17a0*/  @!P0 BRA `(.L_x_16) ;  /* 0x0000000000048947 */ /* 0x000fea0003800000 */
[----:B------:R-:W-:Y:S01]  /*17b0*/  BPT.TRAP 0x1 ;  /* 0x000000040000795c */ /* 0x000fe20000300000 */
.L_x_16:
[----:B------:R-:W-:Y:S02]  /*17c0*/  IMAD.U32 R3, RZ, RZ, UR45 ;  /* 0x0000002dff037e24 */ /* 0x000fe4000f8e00ff */
[----:B------:R-:W-:-:S03]  /*17d0*/  IMAD.U32 R0, RZ, RZ, UR48 ;  /* 0x00000030ff007e24 */ /* 0x000fc6000f8e00ff */
[----:B------:R-:W-:Y:S02]  /*17e0*/  LEA R3, R3, UR42, 0x3 ;  /* 0x0000002a03037c11 */ /* 0x000fe4000f8e18ff */
[----:B------:R-:W-:-:S04]  /*17f0*/  SHF.L.U32 R0, R0, 0x1f, RZ ;  /* 0x0000001f00007819 */ /* 0x000fc800000006ff */
[----:B------:R0:W1:Y:S01]  /*1800*/  SYNCS.PHASECHK.TRANS64.TRYWAIT P1, [R3+URZ], R0 ;  /* 0x00000000030075a7 */ /* 0x000062000802017f */
[----:B------:R-:W-:Y:S05]  /*1810*/  @!P0 BRA `(.L_x_17) ;  /* 0x0000000000048947 */ /* 0x000fea0003800000 */
[----:B------:R-:W-:Y:S01]  /*1820*/  BPT.TRAP 0x1 ;  /* 0x000000040000795c */ /* 0x000fe20000300000 */
.L_x_17:
[----:B------:R-:W-:-:S05]  /*1830*/  IMAD.U32 R4, RZ, RZ, UR46 ;  /* 0x0000002eff047e24 */ /* 0x000fca000f8e00ff */
[----:B------:R-:W-:Y:S01]  /*1840*/  ISETP.GE.AND P2, PT, R4, 0x1, PT ;  /* 0x000000010400780c */ /* 0x000fe20003f46270 */
[----:B-1----:R-:W-:-:S12]  /*1850*/  @P1 BRA `(.L_x_18) ;  /* 0x0000000000081947 */ /* 0x002fd80003800000 */
[----:B------:R-:W1:Y:S02]  /*1860*/  SYNCS.PHASECHK.TRANS64.TRYWAIT P1, [R3+URZ], R0 ;  /* 0x00000000030075a7 */ /* 0x000e64000802017f */
[----:B-1----:R-:W-:Y:S05]  /*1870*/  @!P1 BRA `(.L_x_19) ;  /* 0x0000006400289947 */ /* 0x002fea0003800000 */
.L_x_18:
[----:B------:R-:W-:Y:S05]  /*1880*/  WARPSYNC.ALL ;  /* 0x0000000000007948 */ /* 0x000fea0003800000 */
[----:B------:R-:W-:Y:S01]  /*1890*/  UIADD3 UR4, UR42, 0x180, URZ ;  /* 0x000001802a047890 */ /* 0x000fe2000fffe03f */
[----:B------:R-:W-:Y:S01]  /*18a0*/  WARPGROUP.ARRIVE ;  /* 0x00000000000079c5 */ /* 0x000fe20000000000 */
[----:B------:R-:W-:Y:S02]  /*18b0*/  UIADD3 UR5, UR42, 0x10180, URZ ;  /* 0x000101802a057890 */ /* 0x000fe4000fffe03f */
[----:B------:R-:W-:Y:S02]  /*18c0*/  USHF.R.U32.HI UR4, URZ, 0x4, UR4 ;  /* 0x000000043f047899 */ /* 0x000fe40008011604 */
[----:B------:R-:W-:-:S02]  /*18d0*/  USHF.R.U32.HI UR5, URZ, 0x4, UR5 ;  /* 0x000000043f057899 */ /* 0x000fc40008011605 */
[----:B------:R-:W-:Y:S02]  /*18e0*/  ULOP3.LUT UR4, UR4, 0x3fff, URZ, 0xc0, !UPT ;  /* 0x00003fff04047892 */ /* 0x000fe4000f8ec03f */
[----:B------:R-:W-:Y:S02]  /*18f0*/  ULOP3.LUT UR5, UR5, 0x3fff, URZ, 0xc0, !UPT ;  /* 0x00003fff05057892 */ /* 0x000fe4000f8ec03f */
[----:B------:R-:W-:Y:S02]  /*1900*/  ULOP3.LUT UR8, UR4, 0x10000, URZ, 0xfc, !UPT ;  /* 0x0001000004087892 */ /* 0x000fe4000f8efc3f */
[----:B------:R-:W-:Y:S02]  /*1910*/  ULOP3.LUT UR9, UR5, 0x10000, URZ, 0xfc, !UPT ;  /* 0x0001000005097892 */ /* 0x000fe4000f8efc3f */
[----:B------:R-:W-:Y:S02]  /*1920*/  ULEA UR11, UR45, UR8, 0xa ;  /* 0x000000082d0b7291 */ /* 0x000fe4000f8e503f */
[----:B------:R-:W-:Y:S01]  /*1930*/  ULEA UR10, UR45, UR9, 0xb ;  /* 0x000000092d0a7291 */ /* 0x000fe2000f8e583f */
[----:B------:R-:W-:Y:S01]  /*1940*/  UMOV UR5, 0x40000040 ;  /* 0x4000004000057882 */ /* 0x000fe20000000000 */
[----:B------:R-:W-:-:S03]  /*1950*/  UMOV UR7, 0x40000040 ;  /* 0x4000004000077882 */ /* 0x000fc60000000000 */
[----:B------:R-:W-:Y:S02]  /*1960*/  UMOV UR4, UR11 ;  /* 0x0000000b00047c82 */ /* 0x000fe40008000000 */
[----:B------:R-:W-:Y:S02]  /*1970*/  UMOV UR6, UR10 ;  /* 0x0000000a00067c82 */ /* 0x000fe40008000000 */
[----:B------:R-:W-:Y:S01]  /*1980*/  HGMMA.64x128x16.F32 R24, gdesc[UR4], RZ, !UPT, gsb0 ;  /* 0x01e00000041879f0 */ /* 0x000fe2000c0008ff */
[----:B------:R-:W-:Y:S02]  /*1990*/  UIADD3 UR4, UR11, 0x2, URZ ;  /* 0x000000020b047890 */ /* 0x000fe4000fffe03f */
[----:B------:R-:W-:Y:S01]  /*19a0*/  UIADD3 UR6, UR10, 0x2, URZ ;  /* 0x000000020a067890 */ /* 0x000fe2000fffe03f */
[----:B------:R-:W-:Y:S01]  /*19b0*/  UMOV UR5, 0x40000040 ;  /* 0x4000004000057882 */ /* 0x000fe20000000000 */
[----:B------:R-:W-:Y:S01]  /*19c0*/  UMOV UR7, 0x40000040 ;  /* 0x4000004000077882 */ /* 0x000fe20000000000 */
[----:B------:R-:W-:-:S02]  /*19d0*/  WARPGROUP.DEPBAR.LE gsb0, 0x0 ;  /* 0x00008000000079c5 */ /* 0x000fc40000010000 */
[----:B------:R-:W-:-:S06]  /*19e0*/  WARPGROUP.ARRIVE ;  /* 0x00000000000079c5 */ /* 0x000fcc0000000000 */
[----:B------:R-:W-:Y:S01]  /*19f0*/  HGMMA.64x128x16.F32 R24, gdesc[UR4], R24, gsb0 ;  /* 0x01e00000041879f0 */ /* 0x000fe20008000818 */
[----:B------:R-:W-:Y:S02]  /*1a00*/  UIADD3 UR4, UR11, 0x4, URZ ;  /* 0x000000040b047890 */ /* 0x000fe4000fffe03f */
[----:B------:R-:W-:Y:S01]  /*1a10*/  UIADD3 UR6, UR10, 0x4, URZ ;  /* 0x000000040a067890 */ /* 0x000fe2000fffe03f */
[----:B------:R-:W-:Y:S01]  /*1a20*/  UMOV UR5, 0x40000040 ;  /* 0x4000004000057882 */ /* 0x000fe20000000000 */
[----:B------:R-:W-:Y:S01]  /*1a30*/  UMOV UR7, 0x40000040 ;  /* 0x4000004000077882 */ /* 0x000fe20000000000 */
[----:B------:R-:W-:Y:S02]  /*1a40*/  WARPGROUP.DEPBAR.LE gsb0, 0x0 ;  /* 0x00008000000079c5 */ /* 0x000fe40000010000 */
        /* <DEDUP_REMOVED lines=36> */
[----:B------:R-:W-:Y:S03]  /*1c90*/  HGMMA.64x128x16.F32 R24, gdesc[UR4], R24, gsb0 ;  /* 0x01e00000041879f0 */ /* 0x000fe60008000818 */
[----:B------:R-:W-:Y:S02]  /*1ca0*/  WARPGROUP.DEPBAR.LE gsb0, 0x0 ;  /* 0x00008000000079c5 */ /* 0x000fe40000010000 */
[----:B------:R-:W-:Y:S05]  /*1cb0*/  @!P2 BRA `(.L_x_20) ;  /* 0x000000040084a947 */ /* 0x000fea0003800000 */
[----:B------:R-:W-:Y:S01]  /*1cc0*/  UIADD3 UR10, UR45, 0x1, URZ ;  /* 0x000000012d0a7890 */ /* 0x000fe2000fffe03f */
[----:B01----:R-:W-:Y:S01]  /*1cd0*/  IMAD.U32 R0, RZ, RZ, UR46 ;  /* 0x0000002eff007e24 */ /* 0x003fe2000f8e00ff */
[----:B------:R-:W-:Y:S02]  /*1ce0*/  UMOV UR11, UR45 ;  /* 0x0000002d000b7c82 */ /* 0x000fe40008000000 */
[----:B------:R-:W-:-:S04]  /*1cf0*/  UISETP.NE.AND UP0, UPT, UR10, 0x4, UPT ;  /* 0x000000040a00788c */ /* 0x000fc8000bf05270 */
[----:B------:R-:W-:Y:S02]  /*1d00*/  USEL UR4, URZ, 0x1, UP0 ;  /* 0x000000013f047887 */ /* 0x000fe40008000000 */
[----:B------:R-:W-:Y:S02]  /*1d10*/  USEL UR10, UR10, URZ, UP0 ;  /* 0x0000003f0a0a7287 */ /* 0x000fe40008000000 */
[----:B------:R-:W-:-:S06]  /*1d20*/  ULOP3.LUT UR4, UR48, UR4, URZ, 0x3c, !UPT ;  /* 0x0000000430047292 */ /* 0x000fcc000f8e3c3f */
[----:B------:R-:W-:-:S07]  /*1d30*/  IMAD.U32 R5, RZ, RZ, UR4 ;  /* 0x00000004ff057e24 */ /* 0x000fce000f8e00ff */
.L_x_27:
[----:B01----:R-:W-:Y:S05]  /*1d40*/  @!P0 BRA `(.L_x_21) ;  /* 0x0000000000048947 */ /* 0x003fea0003800000 */
[----:B------:R-:W-:Y:S01]  /*1d50*/  BPT.TRAP 0x1 ;  /* 0x000000040000795c */ /* 0x000fe20000300000 */
.L_x_21:
[----:B------:R-:W-:Y:S01]  /*1d60*/  ULEA UR4, UR10, UR42, 0x3 ;  /* 0x0000002a0a047291 */ /* 0x000fe2000f8e183f */
[----:B------:R-:W-:-:S08]  /*1d70*/  SHF.L.U32 R3, R5, 0x1f, RZ ;  /* 0x0000001f05037819 */ /* 0x000fd000000006ff */
[----:B------:R0:W1:Y:S01]  /*1d80*/  SYNCS.PHASECHK.TRANS64.TRYWAIT P1, [UR4], R3 ;  /* 0x00000003ff0075a7 */ /* 0x0000620008020144 */
[----:B------:R-:W-:Y:S05]  /*1d90*/  @!P0 BRA `(.L_x_22) ;  /* 0x0000000000048947 */ /* 0x000fea0003800000 */
[----:B------:R-:W-:Y:S01]  /*1da0*/  BPT.TRAP 0x1 ;  /* 0x000000040000795c */ /* 0x000fe20000300000 */
.L_x_22:
[----:B-1----:R-:W-:Y:S05]  /*1db0*/  @P1 BRA `(.L_x_23) ;  /* 0x0000000000081947 */ /* 0x002fea0003800000 */
[----:B------:R-:W1:Y:S02]  /*1dc0*/  SYNCS.PHASECHK.TRANS64.TRYWAIT P1, [UR4], R3 ;  /* 0x00000003ff0075a7 */ /* 0x000e640008020144 */
[----:B-1----:R-:W-:Y:S05]  /*1dd0*/  @!P1 BRA `(.L_x_24) ;  /* 0x0000005c00e49947 */ /* 0x002fea0003800000 */
.L_x_23:
[----:B------:R-:W-:Y:S01]  /*1de0*/  ULEA UR13, UR10, UR8, 0xa ;  /* 0x000000080a0d7291 */ /* 0x000fe2000f8e503f */
[----:B------:R-:W-:Y:S01]  /*1df0*/  WARPGROUP.ARRIVE ;  /* 0x00000000000079c5 */ /* 0x000fe20000000000 */
[----:B------:R-:W-:Y:S01]  /*1e00*/  ULEA UR12, UR10, UR9, 0xb ;  /* 0x000000090a0c7291 */ /* 0x000fe2000f8e583f */
[----:B------:R-:W-:Y:S01]  /*1e10*/  UMOV UR5, 0x40000040 ;  /* 0x4000004000057882 */ /* 0x000fe20000000000 */
[----:B------:R-:W-:-:S03]  /*1e20*/  UMOV UR7, 0x40000040 ;  /* 0x4000004000077882 */ /* 0x000fc60000000000 */
[----:B------:R-:W-:Y:S02]  /*1e30*/  UMOV UR4, UR13 ;  /* 0x0000000d00047c82 */ /* 0x000fe40008000000 */
[----:B------:R-:W-:Y:S02]  /*1e40*/  UMOV UR6, UR12 ;  /* 0x0000000c00067c82 */ /* 0x000fe40008000000 */
[----:B------:R-:W-:Y:S01]  /*1e50*/  HGMMA.64x128x16.F32 R24, gdesc[UR4], R24, gsb0 ;  /* 0x01e00000041879f0 */ /* 0x000fe20008000818 */
        /* <DEDUP_REMOVED lines=51> */
[----:B------:R-:W-:Y:S01]  /*2190*/  BPT.TRAP 0x1 ;  /* 0x000000040000795c */ /* 0x000fe20000300000 */
.L_x_25:
[----:B------:R-:W-:Y:S02]  /*21a0*/  UISETP.GT.U32.AND UP0, UPT, UR40, 0x1, UPT ;  /* 0x000000012800788c */ /* 0x000fe4000bf04070 */
[----:B------:R-:W-:-:S04]  /*21b0*/  ULEA UR4, UR11, UR42, 0x3 ;  /* 0x0000002a0b047291 */ /* 0x000fc8000f8e183f */
[----:B------:R-:W-:Y:S01]  /*21c0*/  UIADD3 UR4, UR4, 0x20, URZ ;  /* 0x0000002004047890 */ /* 0x000fe2000fffe03f */
[----:B------:R-:W-:-:S03]  /*21d0*/  PLOP3.LUT P1, PT, PT, PT, UP0, 0x80, 0x0 ;  /* 0x000000000000781c */ /* 0x000fc60003f2f008 */
[----:B------:R-:W-:-:S09]  /*21e0*/  UPRMT UR4, URZ, 0x654, UR4 ;  /* 0x000006543f047896 */ /* 0x000fd20008000004 */
[----:B------:R-:W-:Y:S01]  /*21f0*/  SYNCS.ARRIVE.TRANS64.RED.A1T0 RZ, [UR4], RZ ;  /* 0x000000ffffff79a7 */ /* 0x000fe20008100404 */
[----:B------:R-:W-:Y:S05]  /*2200*/  @P1 BRA `(.L_x_26) ;  /* 0x0000000000041947 */ /* 0x000fea0003800000 */
[----:B------:R-:W-:Y:S01]  /*2210*/  BPT.TRAP 0x1 ;  /* 0x000000040000795c */ /* 0x000fe20000300000 */
.L_x_26:
[----:B------:R-:W-:Y:S01]  /*2220*/  UIADD3 UR10, UR10, 0x1, URZ ;  /* 0x000000010a0a7890 */ /* 0x000fe2000fffe03f */
[C---:B------:R-:W-:Y:S01]  /*2230*/  ISETP.GT.AND P1, PT, R0.reuse, 0x1, PT ;  /* 0x000000010000780c */ /* 0x040fe20003f24270 */
[----:B------:R-:W-:Y:S01]  /*2240*/  UIADD3 UR11, UR11, 0x1, URZ ;  /* 0x000000010b0b7890 */ /* 0x000fe2000fffe03f */
[----:B------:R-:W-:Y:S01]  /*2250*/  VIADD R0, R0, 0xffffffff ;  /* 0xffffffff00007836 */ /* 0x000fe20000000000 */
[----:B------:R-:W-:Y:S02]  /*2260*/  UISETP.NE.AND UP0, UPT, UR10, 0x4, UPT ;  /* 0x000000040a00788c */ /* 0x000fe4000bf05270 */
[----:B------:R-:W-:Y:S02]  /*2270*/  UISETP.NE.AND UP1, UPT, UR11, 0x4, UPT ;  /* 0x000000040b00788c */ /* 0x000fe4000bf25270 */
[----:B------:R-:W-:Y:S02]  /*2280*/  USEL UR4, URZ, 0x1, UP0 ;  /* 0x000000013f047887 */ /* 0x000fe40008000000 */
[----:B------:R-:W-:-:S02]  /*2290*/  USEL UR10, UR10, URZ, UP0 ;  /* 0x0000003f0a0a7287 */ /* 0x000fc40008000000 */
[----:B------:R-:W-:Y:S02]  /*22a0*/  USEL UR11, UR11, URZ, UP1 ;  /* 0x0000003f0b0b7287 */ /* 0x000fe40008800000 */
[----:B------:R-:W-:Y:S01]  /*22b0*/  LOP3.LUT R5, R5, UR4, RZ, 0x3c, !PT ;  /* 0x0000000405057c12 */ /* 0x000fe2000f8e3cff */
[----:B------:R-:W-:Y:S09]  /*22c0*/  @P1 BRA `(.L_x_27) ;  /* 0xfffffff8009c1947 */ /* 0x000ff2000383ffff */
.L_x_20:
[----:B01----:R-:W0:Y:S01]  /*22d0*/  LDC R0, c[0x0][0x28c] ;  /* 0x0000a300ff007b82 */ /* 0x003e220000000800 */
[----:B------:R1:W-:Y:S01]  /*22e0*/  SYNCS.ARRIVE.TRANS64.A1T0 RZ, [R99+UR50], RZ ;  /* 0x000000ff63ff79a7 */ /* 0x0003e20008100032 */
[----:B0-----:R-:W-:-:S13]  /*22f0*/  ISETP.GE.AND P1, PT, R0, 0x1, PT ;  /* 0x000000010000780c */ /* 0x001fda0003f26270 */
[----:B-1----:R-:W-:Y:S05]  /*2300*/  @!P1 BRA `(.L_x_28) ;  /* 0x0000000000309947 */ /* 0x002fea0003800000 */
[----:B------:R-:W-:Y:S05]  /*2310*/  @!P0 BRA `(.L_x_29) ;  /* 0x0000000000048947 */ /* 0x000fea0003800000 */
[----:B------:R-:W-:Y:S01]  /*2320*/  BPT.TRAP 0x1 ;  /* 0x000000040000795c */ /* 0x000fe20000300000 */
.L_x_29:
[----:B------:R-:W-:Y:S02]  /*2330*/  UIADD3 UR4, UR46, UR45, URZ ;  /* 0x0000002d2e047290 */ /* 0x000fe4000fffe03f */
[----:B------:R-:W-:Y:S02]  /*2340*/  UISETP.GT.U32.AND UP0, UPT, UR40, 0x1, UPT ;  /* 0x000000012800788c */ /* 0x000fe4000bf04070 */
[----:B------:R-:W-:-:S04]  /*2350*/  USHF.L.U32 UR4, UR4, 0x3, URZ ;  /* 0x0000000304047899 */ /* 0x000fc8000800063f */
[----:B------:R-:W-:Y:S01]  /*2360*/  ULOP3.LUT UR4, UR4, 0x18, URZ, 0xc0, !UPT ;  /* 0x0000001804047892 */ /* 0x000fe2000f8ec03f */
[----:B------:R-:W-:-:S03]  /*2370*/  PLOP3.LUT P0, PT, PT, PT, UP0, 0x80, 0x0 ;  /* 0x000000000000781c */ /* 0x000fc60003f0f008 */
[----:B------:R-:W-:-:S04]  /*2380*/  UIADD3 UR4, UR42, 0x20, UR4 ;  /* 0x000000202a047890 */ /* 0x000fc8000fffe004 */
[----:B------:R-:W-:-:S09]  /*2390*/  UPRMT UR4, URZ, 0x654, UR4 ;  /* 0x000006543f047896 */ /* 0x000fd20008000004 */
[----:B------:R-:W-:Y:S01]  /*23a0*/  SYNCS.ARRIVE.TRANS64.RED.A1T0 RZ, [UR4], RZ ;  /* 0x000000ffffff79a7 */ /* 0x000fe20008100404 */
[----:B------:R-:W-:Y:S05]  /*23b0*/  @P0 BRA `(.L_x_28) ;  /* 0x0000000000040947 */ /* 0x000fea0003800000 */
[----:B------:R-:W-:Y:S01]  /*23c0*/  BPT.TRAP 0x1 ;  /* 0x000000040000795c */ /* 0x000fe20000300000 */
.L_x_28:
[----:B------:R-:W-:Y:S02]  /*23d0*/  SHF.L.U32 R0, R98, 0x1f, RZ ;  /* 0x0000001f62007819 */ /* 0x000fe400000006ff */
[----:B------:R-:W-:Y:S02]  /*23e0*/  SHF.R.S32.HI R9, RZ, 0x1f, R19 ;  /* 0x0000001fff097819 */ /* 0x000fe40000011413 */
[----:B------:R-:W0:Y:S02]  /*23f0*/  SYNCS.PHASECHK.TRANS64.TRYWAIT P0, [R95+URZ+0x8], R0 ;  /* 0x000008005f0075a7 */ /* 0x000e24000800017f */
[----:B0-----:R-:W-:Y:S05]  /*2400*/  @!P0 BRA `(.L_x_30) ;  /* 0x0000005800708947 */ /* 0x001fea0003800000 */
.L_x_184:
[----:B------:R-:W-:Y:S01]  /*2410*/  ULDC.64 UR4, c[0x0][0x5d0] ;  /* 0x0001740000047ab9 */ /* 0x000fe20000000a00 */
[----:B------:R-:W-:Y:S01]  /*2420*/  ULDC UR6, c[0x0][0x284] ;  /* 0x0000a10000067ab9 */ /* 0x000fe20000000800 */
[----:B0-----:R-:W-:Y:S02]  /*2430*/  IMAD R0, R9, UR4, RZ ;  /* 0x0000000409007c24 */ /* 0x001fe4000f8e02ff */
[----:B------:R-:W-:Y:S02]  /*2440*/  IMAD.SHL.U32 R10, R2, 0x80, RZ ;  /* 0x00000080020a7824 */ /* 0x000fe400078e00ff */
[C---:B------:R-:W-:Y:S02]  /*2450*/  IMAD R5, R19.reuse, UR5, R0 ;  /* 0x0000000513057c24 */ /* 0x040fe4000f8e0200 */
[----:B------:R-:W-:Y:S01]  /*2460*/  IMAD.SHL.U32 R0, R18, 0x40, RZ ;  /* 0x0000004012007824 */ /* 0x000fe200078e00ff */
[----:B------:R-:W-:Y:S01]  /*2470*/  SHF.R.S32.HI R11, RZ, 0x1f, R10 ;  /* 0x0000001fff0b7819 */ /* 0x000fe2000001140a */
[----:B------:R-:W-:Y:S01]  /*2480*/  IMAD.WIDE.U32 R2, R19, UR4, R90 ;  /* 0x0000000413027c25 */ /* 0x000fe2000f8e005a */
[----:B------:R-:W-:-:S02]  /*2490*/  ULDC.64 UR4, c[0x0][0x5c8] ;  /* 0x0001720000047ab9 */ /* 0x000fc40000000a00 */
[----:B------:R-:W-:Y:S01]  /*24a0*/  ISETP.GE.AND P0, PT, R0, UR6, PT ;  /* 0x0000000600007c0c */ /* 0x000fe2000bf06270 */
[----:B------:R-:W-:Y:S01]  /*24b0*/  ULDC UR6, c[0x0][0x288] ;  /* 0x0000a20000067ab9 */ /* 0x000fe20000000800 */
[----:B------:R-:W-:Y:S01]  /*24c0*/  IADD3 R2, P1, R10, R2, RZ ;  /* 0x000000020a027210 */ /* 0x000fe20007f3e0ff */
[----:B------:R-:W-:Y:S01]  /*24d0*/  IMAD.WIDE R14, R18, 0x40, R88 ;  /* 0x00000040120e7825 */ /* 0x000fe200078e0258 */
[----:B------:R-:W-:Y:S02]  /*24e0*/  ISETP.GE.OR P0, PT, R10, UR6, P0 ;  /* 0x000000060a007c0c */ /* 0x000fe40008706670 */
[----:B------:R-:W-:Y:S01]  /*24f0*/  IADD3.X R3, R11, R3, R5, P1, !PT ;  /* 0x000000030b037210 */ /* 0x000fe20000ffe405 */
[----:B------:R-:W-:-:S04]  /*2500*/  IMAD R7, R15, UR4, RZ ;  /* 0x000000040f077c24 */ /* 0x000fc8000f8e02ff */
[C---:B------:R-:W-:Y:S02]  /*2510*/  IMAD R7, R14.reuse, UR5, R7 ;  /* 0x000000050e077c24 */ /* 0x040fe4000f8e0207 */
[----:B------:R-:W-:-:S04]  /*2520*/  IMAD.WIDE.U32 R20, R14, UR4, R2 ;  /* 0x000000040e147c25 */ /* 0x000fc8000f8e0002 */
[----:B------:R-:W-:Y:S05]  /*2530*/  @P0 BRA `(.L_x_31) ;  /* 0x0000003c00e00947 */ /* 0x000fea0003800000 */
[----:B-----5:R-:W-:Y:S01]  /*2540*/  FSETP.NEU.AND P1, PT, R23, RZ, PT ;  /* 0x000000ff1700720b */ /* 0x020fe20003f2d000 */
[----:B------:R-:W-:Y:S01]  /*2550*/  IMAD.IADD R18, R94, 0x1, -R10 ;  /* 0x000000015e127824 */ /* 0x000fe200078e0a0a */
[----:B------:R-:W-:Y:S01]  /*2560*/  BSSY B0, `(.L_x_31) ;  /* 0x00003f5000007945 */ /* 0x000fe20003800000 */
[----:B------:R-:W-:Y:S02]  /*2570*/  IMAD.IADD R0, R97, 0x1, -R0 ;  /* 0x0000000161007824 */ /* 0x000fe400078e0a00 */
[----:B------:R-:W-:Y:S01]  /*2580*/  IMAD.IADD R7, R21, 0x1, R7 ;  /* 0x0000000115077824 */ /* 0x000fe200078e0207 */
[----:B------:R-:W-:-:S04]  /*2590*/  ISETP.GT.AND P0, PT, R18, RZ, PT ;  /* 0x000000ff1200720c */ /* 0x000fc80003f04270 */
[----:B------:R-:W-:-:S03]  /*25a0*/  ISETP.GT.AND P2, PT, R0, RZ, P0 ;  /* 0x000000ff0000720c */ /* 0x000fc60000744270 */
[----:B------:R-:W-:Y:S10]  /*25b0*/  @!P1 BRA `(.L_x_32) ;  /* 0x0000002c00249947 */ /* 0x000ff40003800000 */
[----:B------:R-:W0:Y:S01]  /*25c0*/  LDC.64 R100, c[0x0][0x5b8] ;  /* 0x00016e00ff647b82 */ /* 0x000e220000000a00 */
[----:B------:R-:W-:-:S07]  /*25d0*/  ULDC.64 UR4, c[0x0][0x5c0] ;  /* 0x0001700000047ab9 */ /* 0x000fce0000000a00 */
[----:B------:R-:W1:Y:S08]  /*25e0*/  LDC.64 R104, c[0x0][0x5b0] ;  /* 0x00016c00ff687b82 */ /* 0x000e700000000a00 */
[----:B------:R-:W2:Y:S01]  /*25f0*/  LDC.64 R106, c[0x0][0x5a8] ;  /* 0x00016a00ff6a7b82 */ /* 0x000ea20000000a00 */
[-C--:B0-----:R-:W-:Y:S02]  /*2600*/  IMAD R4, R9, R100.reuse, RZ ;  /* 0x0000006409047224 */ /* 0x081fe400078e02ff */
[----:B------:R-:W-:-:S04]  /*2610*/  IMAD.WIDE.U32 R2, R19, R100, R90 ;  /* 0x0000006413027225 */ /* 0x000fc800078e005a */
[----:B------:R-:W-:Y:S01]  /*2620*/  IMAD R101, R19, R101, R4 ;  /* 0x0000006513657224 */ /* 0x000fe200078e0204 */
[----:B------:R-:W-:Y:S01]  /*2630*/  IADD3 R4, P1, R10, R2, RZ ;  /* 0x000000020a047210 */ /* 0x000fe20007f3e0ff */
[----:B-1----:R-:W-:-:S03]  /*2640*/  IMAD R2, R15, R104, RZ ;  /* 0x000000680f027224 */ /* 0x002fc600078e02ff */
[----:B------:R-:W-:Y:S01]  /*2650*/  IADD3.X R5, R11, R3, R101, P1, !PT ;  /* 0x000000030b057210 */ /* 0x000fe20000ffe465 */
[C---:B------:R-:W-:Y:S02]  /*2660*/  IMAD R103, R14.reuse, R105, R2 ;  /* 0x000000690e677224 */ /* 0x040fe400078e0202 */
[----:B------:R-:W-:-:S04]  /*2670*/  IMAD.WIDE.U32 R2, R14, R104, R4 ;  /* 0x000000680e027225 */ /* 0x000fc800078e0004 */
[----:B------:R-:W-:Y:S01]  /*2680*/  IMAD.IADD R3, R3, 0x1, R103 ;  /* 0x0000000103037824 */ /* 0x000fe200078e0267 */
[----:B--2---:R-:W-:-:S04]  /*2690*/  LEA R8, P1, R2, R106, 0x1 ;  /* 0x0000006a02087211 */ /* 0x004fc800078208ff */
[----:B------:R-:W-:-:S05]  /*26a0*/  LEA.HI.X R9, R2, R107, R3, 0x1, P1 ;  /* 0x0000006b02097211 */ /* 0x000fca00008f0c03 */
[----:B------:R-:W2:Y:S01]  /*26b0*/  @P2 LDG.E.LTC128B.U16 R21, desc[UR54][R8.64] ;  /* 0x0000003608152981 */ /* 0x000ea2000c1e1520 */
[----:B------:R-:W-:Y:S01]  /*26c0*/  IMAD.WIDE.U32 R2, R14, R104, R10 ;  /* 0x000000680e027225 */ /* 0x000fe200078e000a */
[----:B------:R-:W-:Y:S02]  /*26d0*/  BSSY B1, `(.L_x_33) ;  /* 0x0000015000017945 */ /* 0x000fe40003800000 */
[----:B------:R-:W-:-:S04]  /*26e0*/  IADD3 R12, P1, R90, R2, RZ ;  /* 0x000000025a0c7210 */ /* 0x000fc80007f3e0ff */
[----:B------:R-:W-:Y:S02]  /*26f0*/  IADD3.X R13, R91, R103, R3, P1, !PT ;  /* 0x000000675b0d7210 */ /* 0x000fe40000ffe403 */
[----:B------:R-:W-:Y:S01]  /*2700*/  LEA R6, P1, R20, UR4, 0x1 ;  /* 0x0000000414067c11 */ /* 0x000fe2000f8208ff */
[----:B------:R-:W-:-:S03]  /*2710*/  IMAD.WIDE.U32 R12, R19, R100, R12 ;  /* 0x00000064130c7225 */ /* 0x000fc600078e000c */
[----:B------:R-:W-:Y:S02]  /*2720*/  LEA.HI.X R7, R20, UR5, R7, 0x1, P1 ;  /* 0x0000000514077c11 */ /* 0x000fe400088f0c07 */
[----:B------:R-:W-:-:S04]  /*2730*/  ISETP.GT.AND P1, PT, R18, 0x1, PT ;  /* 0x000000011200780c */ /* 0x000fc80003f24270 */
[----:B------:R-:W-:Y:S01]  /*2740*/  ISETP.GT.AND P3, PT, R0, RZ, P1 ;  /* 0x000000ff0000720c */ /* 0x000fe20000f64270 */
[----:B--2---:R-:W-:-:S05]  /*2750*/  HADD2.F32 R2, -RZ, R21.H0_H0 ;  /* 0x20000015ff027230 */ /* 0x004fca0000004100 */
[----:B------:R-:W-:Y:S01]  /*2760*/  FMUL R3, R2, R23 ;  /* 0x0000001702037220 */ /* 0x000fe20000400000 */
[----:B------:R-:W-:-:S03]  /*2770*/  LEA R2, P4, R12, R106, 0x1 ;  /* 0x0000006a0c027211 */ /* 0x000fc600078808ff */
[----:B------:R-:W-:-:S05]  /*2780*/  FFMA R3, R24, R22, R3 ;  /* 0x0000001618037223 */ /* 0x000fca0000000003 */
[----:B------:R-:W-:Y:S01]  /*2790*/  F2FP.F16.F32.PACK_AB R8, RZ, R3 ;  /* 0x00000003ff08723e */ /* 0x000fe200000000ff */
[----:B------:R-:W-:-:S03]  /*27a0*/  IMAD.IADD R3, R101, 0x1, R13 ;  /* 0x0000000165037824 */ /* 0x000fc600078e020d */
[----:B------:R-:W-:Y:S01]  /*27b0*/  PRMT R9, R8, 0x7610, R9 ;  /* 0x0000761008097816 */ /* 0x000fe20000000009 */
[----:B------:R-:W-:Y:S01]  /*27c0*/  IMAD.SHL.U32 R8, R104, 0x8, RZ ;  /* 0x0000000868087824 */ /* 0x000fe200078e00ff */
[----:B------:R-:W-:-:S03]  /*27d0*/  LEA.HI.X R3, R12, R107, R3, 0x1, P4 ;  /* 0x0000006b0c037211 */ /* 0x000fc600020f0c03 */
[----:B------:R0:W-:Y:S02]  /*27e0*/  @P2 STG.E.U16 desc[UR54][R6.64], R9 ;  /* 0x0000000906002986 */ /* 0x0001e4000c101536 */
[----:B0-----:R-:W-:Y:S01]  /*27f0*/  SHF.L.U64.HI R9, R104, 0x3, R105 ;  /* 0x0000000368097819 */ /* 0x001fe20000010269 */
[----:B------:R-:W-:Y:S06]  /*2800*/  @!P3 BRA `(.L_x_34) ;  /* 0x000000000004b947 */ /* 0x000fec0003800000 */
[----:B------:R0:W5:Y:S02]  /*2810*/  LDG.E.LTC128B.U16 R21, desc[UR54][R2.64+0x2] ;  /* 0x0000023602157981 */ /* 0x000164000c1e1520 */
.L_x_34:
[----:B------:R-:W-:Y:S05]  /*2820*/  BSYNC B1 ;  /* 0x0000000000017941 */ /* 0x000fea0003800000 */
.L_x_33:
[----:B------:R-:W-:Y:S01]  /*2830*/  IMAD.WIDE.U32 R8, R14, R104, R8 ;  /* 0x000000680e087225 */ /* 0x000fe200078e0008 */
[----:B------:R-:W-:-:S03]  /*2840*/  ISETP.GT.AND P0, PT, R0, 0x8, P0 ;  /* 0x000000080000780c */ /* 0x000fc60000704270 */
[----:B-----5:R-:W-:Y:S01]  /*2850*/  HADD2.F32 R12, -RZ, R21.H0_H0 ;  /* 0x20000015ff0c7230 */ /* 0x020fe20000004100 */
[----:B------:R-:W-:Y:S01]  /*2860*/  IADD3 R4, P2, R4, R8, RZ ;  /* 0x0000000804047210 */ /* 0x000fe20007f5e0ff */
[----:B------:R-:W-:-:S03]  /*2870*/  IMAD.IADD R103, R103, 0x1, R9 ;  /* 0x0000000167677824 */ /* 0x000fc600078e0209 */
[----:B------:R-:W-:Y:S01]  /*2880*/  FMUL R12, R12, R23 ;  /* 0x000000170c0c7220 */ /* 0x000fe20000400000 */
[----:B------:R-:W-:-:S03]  /*2890*/  IMAD.X R5, R103, 0x1, R5, P2 ;  /* 0x0000000167057824 */ /* 0x000fc600010e0605 */
[----:B------:R-:W-:Y:S01]  /*28a0*/  FFMA R25, R25, R22, R12 ;  /* 0x0000001619197223 */ /* 0x000fe2000000000c */
[----:B------:R-:W-:-:S04]  /*28b0*/  LEA R12, P2, R4, R106, 0x1 ;  /* 0x0000006a040c7211 */ /* 0x000fc800078408ff */
[----:B------:R-:W-:Y:S01]  /*28c0*/  LEA.HI.X R13, R4, R107, R5, 0x1, P2 ;  /* 0x0000006b040d7211 */ /* 0x000fe200010f0c05 */
[----:B------:R-:W-:Y:S01]  /*28d0*/  @P3 IMAD.MOV.U32 R4, RZ, RZ, R6 ;  /* 0x000000ffff043224 */ /* 0x000fe200078e0006 */
[----:B------:R-:W-:Y:S01]  /*28e0*/  F2FP.F16.F32.PACK_AB R25, RZ, R25 ;  /* 0x00000019ff19723e */ /* 0x000fe200000000ff */
[----:B------:R-:W-:-:S05]  /*28f0*/  @P3 IMAD.MOV.U32 R5, RZ, RZ, R7 ;  /* 0x000000ffff053224 */ /* 0x000fca00078e0007 */
[----:B------:R1:W-:Y:S04]  /*2900*/  @P3 STG.E.U16 desc[UR54][R4.64+0x2], R25 ;  /* 0x0000021904003986 */ /* 0x0003e8000c101536 */
[----:B------:R-:W2:Y:S01]  /*2910*/  @P0 LDG.E.LTC128B.U16 R21, desc[UR54][R12.64] ;  /* 0x000000360c150981 */ /* 0x000ea2000c1e1520 */
[----:B------:R-:W-:Y:S01]  /*2920*/  IADD3 R10, P2, P3, R90, R8, R10 ;  /* 0x000000085a0a7210 */ /* 0x000fe20007b5e00a */
[----:B------:R-:W-:Y:S01]  /*2930*/  BSSY B1, `(.L_x_35) ;  /* 0x0000011000017945 */ /* 0x000fe20003800000 */
[----:B------:R-:W-:Y:S02]  /*2940*/  SHF.L.U64.HI R15, R93, 0x1, R92 ;  /* 0x000000015d0f7819 */ /* 0x000fe4000001025c */
[----:B------:R-:W-:Y:S02]  /*2950*/  IADD3.X R11, R91, R103, R11, P2, P3 ;  /* 0x000000675b0b7210 */ /* 0x000fe400017e640b */
[----:B------:R-:W-:Y:S01]  /*2960*/  ISETP.GT.AND P1, PT, R0, 0x8, P1 ;  /* 0x000000080000780c */ /* 0x000fe20000f24270 */
[----:B------:R-:W-:-:S04]  /*2970*/  IMAD.WIDE.U32 R10, R19, R100, R10 ;  /* 0x00000064130a7225 */ /* 0x000fc800078e000a */
[----:B------:R-:W-:Y:S01]  /*2980*/  IMAD.IADD R11, R101, 0x1, R11 ;  /* 0x00000001650b7824 */ /* 0x000fe200078e020b */
[----:B-1----:R-:W-:-:S04]  /*2990*/  LEA R4, P3, R10, R106, 0x1 ;  /* 0x0000006a0a047211 */ /* 0x002fc800078608ff */
[----:B------:R-:W-:Y:S01]  /*29a0*/  LEA.HI.X R5, R10, R107, R11, 0x1, P3 ;  /* 0x0000006b0a057211 */ /* 0x000fe200018f0c0b */
[----:B--2---:R-:W-:-:S05]  /*29b0*/  HADD2.F32 R8, -RZ, R21.H0_H0 ;  /* 0x20000015ff087230 */ /* 0x004fca0000004100 */
[----:B------:R-:W-:Y:S01]  /*29c0*/  FMUL R9, R8, R23 ;  /* 0x0000001708097220 */ /* 0x000fe20000400000 */
[----:B------:R-:W-:-:S03]  /*29d0*/  LEA R8, P2, R93, R6, 0x1 ;  /* 0x000000065d087211 */ /* 0x000fc600078408ff */
[----:B------:R-:W-:-:S05]  /*29e0*/  FFMA R9, R26, R22, R9 ;  /* 0x000000161a097223 */ /* 0x000fca0000000009 */
[----:B------:R-:W-:Y:S01]  /*29f0*/  F2FP.F16.F32.PACK_AB R12, RZ, R9 ;  /* 0x00000009ff0c723e */ /* 0x000fe200000000ff */
[----:B------:R-:W-:-:S05]  /*2a00*/  IMAD.X R9, R15, 0x1, R7, P2 ;  /* 0x000000010f097824 */ /* 0x000fca00010e0607 */
[----:B------:R1:W-:Y:S01]  /*2a10*/  @P0 STG.E.U16 desc[UR54][R8.64], R12 ;  /* 0x0000000c08000986 */ /* 0x0003e2000c101536 */
[----:B------:R-:W-:Y:S05]  /*2a20*/  @!P1 BRA `(.L_x_36) ;  /* 0x0000000000049947 */ /* 0x000fea0003800000 */
[----:B------:R2:W5:Y:S02]  /*2a30*/  LDG.E.LTC128B.U16 R21, desc[UR54][R4.64+0x2] ;  /* 0x0000023604157981 */ /* 0x000564000c1e1520 */
.L_x_36:
[----:B------:R-:W-:Y:S05]  /*2a40*/  BSYNC B1 ;  /* 0x0000000000017941 */ /* 0x000fea0003800000 */
.L_x_35:
[----:B-----5:R-:W-:Y:S01]  /*2a50*/  HADD2.F32 R10, -RZ, R21.H0_H0 ;  /* 0x20000015ff0a7230 */ /* 0x020fe20000004100 */
[----:B------:R-:W-:Y:S01]  /*2a60*/  ISETP.GT.AND P0, PT, R18, 0x8, PT ;  /* 0x000000081200780c */ /* 0x000fe20003f04270 */
[----:B------:R-:W-:Y:S03]  /*2a70*/  BSSY B1, `(.L_x_37) ;  /* 0x0000008000017945 */ /* 0x000fe60003800000 */
[----:B------:R-:W-:Y:S01]  /*2a80*/  FMUL R10, R10, R23 ;  /* 0x000000170a0a7220 */ /* 0x000fe20000400000 */
[----:B------:R-:W-:-:S03]  /*2a90*/  ISETP.GT.AND P2, PT, R0, RZ, P0 ;  /* 0x000000ff0000720c */ /* 0x000fc60000744270 */
[----:B------:R-:W-:-:S05]  /*2aa0*/  FFMA R10, R27, R22, R10 ;  /* 0x000000161b0a7223 */ /* 0x000fca000000000a */
[----:B------:R-:W-:-:S05]  /*2ab0*/  F2FP.F16.F32.PACK_AB R10, RZ, R10 ;  /* 0x0000000aff0a723e */ /* 0x000fca00000000ff */
[----:B------:R3:W-:Y:S01]  /*2ac0*/  @P1 STG.E.U16 desc[UR54][R8.64+0x2], R10 ;  /* 0x0000020a08001986 */ /* 0x0007e2000c101536 */
[----:B------:R-:W-:Y:S05]  /*2ad0*/  @!P2 BRA `(.L_x_38) ;  /* 0x000000000004a947 */ /* 0x000fea0003800000 */
[----:B------:R4:W5:Y:S02]  /*2ae0*/  LDG.E.LTC128B.U16 R21, desc[UR54][R2.64+0x10] ;  /* 0x0000103602157981 */ /* 0x000964000c1e1520 */
.L_x_38:
[----:B------:R-:W-:Y:S05]  /*2af0*/  BSYNC B1 ;  /* 0x0000000000017941 */ /* 0x000fea0003800000 */
.L_x_37:
[----:B---3-5:R-:W-:Y:S01]  /*2b00*/  HADD2.F32 R10, -RZ, R21.H0_H0 ;  /* 0x20000015ff0a7230 */ /* 0x028fe20000004100 */
        /* <DEDUP_REMOVED lines=9> */
.L_x_40:
[----:B------:R-:W-:Y:S05]  /*2ba0*/  BSYNC B1 ;  /* 0x0000000000017941 */ /* 0x000fea0003800000 */
.L_x_39:
[----:B-----5:R-:W-:Y:S01]  /*2bb0*/  HADD2.F32 R10, -RZ, R21.H0_H0 ;  /* 0x20000015ff0a7230 */ /* 0x020fe20000004100 */
[----:B------:R-:W-:Y:S01]  /*2bc0*/  ISETP.GT.AND P0, PT, R0, 0x8, P0 ;  /* 0x000000080000780c */ /* 0x000fe20000704270 */
[----:B------:R-:W-:Y:S03]  /*2bd0*/  BSSY B1, `(.L_x_41) ;  /* 0x0000007000017945 */ /* 0x000fe60003800000 */
[----:B------:R-:W-:-:S04]  /*2be0*/  FMUL R10, R10, R23 ;  /* 0x000000170a0a7220 */ /* 0x000fc80000400000 */
[----:B------:R-:W-:-:S05]  /*2bf0*/  FFMA R10, R29, R22, R10 ;  /* 0x000000161d0a7223 */ /* 0x000fca000000000a */
[----:B------:R-:W-:-:S05]  /*2c00*/  F2FP.F16.F32.PACK_AB R10, RZ, R10 ;  /* 0x0000000aff0a723e */ /* 0x000fca00000000ff */
[----:B------:R0:W-:Y:S01]  /*2c10*/  @P3 STG.E.U16 desc[UR54][R6.64+0x12], R10 ;  /* 0x0000120a06003986 */ /* 0x0001e2000c101536 */
[----:B------:R-:W-:Y:S05]  /*2c20*/  @!P0 BRA `(.L_x_42) ;  /* 0x0000000000048947 */ /* 0x000fea0003800000 */
[----:B------:R0:W5:Y:S02]  /*2c30*/  LDG.E.LTC128B.U16 R21, desc[UR54][R4.64+0x10] ;  /* 0x0000103604157981 */ /* 0x000164000c1e1520 */
.L_x_42:
[----:B------:R-:W-:Y:S05]  /*2c40*/  BSYNC B1 ;  /* 0x0000000000017941 */ /* 0x000fea0003800000 */
.L_x_41:
[----:B0----5:R-:W-:Y:S01]  /*2c50*/  HADD2.F32 R10, -RZ, R21.H0_H0 ;  /* 0x20000015ff0a7230 */ /* 0x021fe20000004100 */
[----:B------:R-:W-:Y:S01]  /*2c60*/  ISETP.GT.AND P1, PT, R0, 0x8, P1 ;  /* 0x000000080000780c */ /* 0x000fe20000f24270 */
[----:B------:R-:W-:Y:S03]  /*2c70*/  BSSY B1, `(.L_x_43) ;  /* 0x0000007000017945 */ /* 0x000fe60003800000 */
[----:B---3--:R-:W-:-:S04]  /*2c80*/  FMUL R11, R10, R23 ;  /* 0x000000170a0b7220 */ /* 0x008fc80000400000 */
[----:B------:R-:W-:-:S05]  /*2c90*/  FFMA R11, R30, R22, R11 ;  /* 0x000000161e0b7223 */ /* 0x000fca000000000b */
[----:B------:R-:W-:-:S05]  /*2ca0*/  F2FP.F16.F32.PACK_AB R11, RZ, R11 ;  /* 0x0000000bff0b723e */ /* 0x000fca00000000ff */
[----:B------:R0:W-:Y:S01]  /*2cb0*/  @P0 STG.E.U16 desc[UR54][R8.64+0x10], R11 ;  /* 0x0000100b08000986 */ /* 0x0001e2000c101536 */
[----:B------:R-:W-:Y:S05]  /*2cc0*/  @!P1 BRA `(.L_x_44) ;  /* 0x0000000000049947 */ /* 0x000fea0003800000 */
[----:B------:R3:W5:Y:S02]  /*2cd0*/  LDG.E.LTC128B.U16 R21, desc[UR54][R4.64+0x12] ;  /* 0x0000123604157981 */ /* 0x000764000c1e1520 */
.L_x_44:
[----:B------:R-:W-:Y:S05]  /*2ce0*/  BSYNC B1 ;  /* 0x0000000000017941 */ /* 0x000fea0003800000 */
.L_x_43:
        /* <DEDUP_REMOVED lines=10> */
.L_x_46:
[----:B------:R-:W-:Y:S05]  /*2d90*/  BSYNC B1 ;  /* 0x0000000000017941 */ /* 0x000fea0003800000 */
.L_x_45:
[----:B0----5:R-:W-:Y:S01]  /*2da0*/  HADD2.F32 R10, -RZ, R21.H0_H0 ;  /* 0x20000015ff0a7230 */ /* 0x021fe20000004100 */
        /* <DEDUP_REMOVED lines=9> */
.L_x_48:
[----:B------:R-:W-:Y:S05]  /*2e40*/  BSYNC B1 ;  /* 0x0000000000017941 */ /* 0x000fea0003800000 */
.L_x_47:
        /* <DEDUP_REMOVED lines=9> */
.L_x_50:
[----:B------:R-:W-:Y:S05]  /*2ee0*/  BSYNC B1 ;  /* 0x0000000000017941 */ /* 0x000fea0003800000 */
.L_x_49:
[----:B0----5:R-:W-:Y:S01]  /*2ef0*/  HADD2.F32 R10, -RZ, R21.H0_H0 ;  /* 0x20000015ff0a7230 */ /* 0x021fe20000004100 */
        /* <DEDUP_REMOVED lines=8> */
.L_x_52:
[----:B------:R-:W-:Y:S05]  /*2f80*/  BSYNC B1 ;  /* 0x0000000000017941 */ /* 0x000fea0003800000 */
.L_x_51:
        /* <DEDUP_REMOVED lines=10> */
.L_x_54:
[----:B------:R-:W-:Y:S05]  /*3030*/  BSYNC B1 ;  /* 0x0000000000017941 */ /* 0x000fea0003800000 */
.L_x_53:
        /* <DEDUP_REMOVED lines=10> */
.L_x_56:
[----:B------:R-:W-:Y:S05]  /*30e0*/  BSYNC B1 ;  /* 0x0000000000017941 */ /* 0x000fea0003800000 */
.L_x_55:
        /* <DEDUP_REMOVED lines=9> */
.L_x_58:
[----:B------:R-:W-:Y:S05]  /*3180*/  BSYNC B1 ;  /* 0x0000000000017941 */ /* 0x000fea0003800000 */
.L_x_57:
        /* <DEDUP_REMOVED lines=9> */
.L_x_60:
[----:B------:R-:W-:Y:S05]  /*3220*/  BSYNC B1 ;  /* 0x0000000000017941 */ /* 0x000fea0003800000 */
.L_x_59:
        /* <DEDUP_REMOVED lines=10> */
.L_x_62:
[----:B------:R-:W-:Y:S05]  /*32d0*/  BSYNC B1 ;  /* 0x0000000000017941 */ /* 0x000fea0003800000 */
.L_x_61:
        /* <DEDUP_REMOVED lines=10> */
.L_x_64:
[----:B------:R-:W-:Y:S05]  /*3380*/  BSYNC B1 ;  /* 0x0000000000017941 */ /* 0x000fea0003800000 */
.L_x_63:
        /* <DEDUP_REMOVED lines=9> */
.L_x_66:
[----:B------:R-:W-:Y:S05]  /*3420*/  BSYNC B1 ;  /* 0x0000000000017941 */ /* 0x000fea0003800000 */
.L_x_65:
        /* <DEDUP_REMOVED lines=9> */
.L_x_68:
[----:B------:R-:W-:Y:S05]  /*34c0*/  BSYNC B1 ;  /* 0x0000000000017941 */ /* 0x000fea0003800000 */
.L_x_67:
        /* <DEDUP_REMOVED lines=10> */
.L_x_70:
[----:B------:R-:W-:Y:S05]  /*3570*/  BSYNC B1 ;  /* 0x0000000000017941 */ /* 0x000fea0003800000 */
.L_x_69:
        /* <DEDUP_REMOVED lines=10> */
.L_x_72:
[----:B------:R-:W-:Y:S05]  /*3620*/  BSYNC B1 ;  /* 0x0000000000017941 */ /* 0x000fea0003800000 */
.L_x_71:
        /* <DEDUP_REMOVED lines=9> */
.L_x_74:
[----:B------:R-:W-:Y:S05]  /*36c0*/  BSYNC B1 ;  /* 0x0000000000017941 */ /* 0x000fea0003800000 */
.L_x_73:
        /* <DEDUP_REMOVED lines=9> */
.L_x_76:
[----:B------:R-:W-:Y:S05]  /*3760*/  BSYNC B1 ;  /* 0x0000000000017941 */ /* 0x000fea0003800000 */
.L_x_75:
        /* <DEDUP_REMOVED lines=10> */
.L_x_78:
[----:B------:R-:W-:Y:S05]  /*3810*/  BSYNC B1 ;  /* 0x0000000000017941 */ /* 0x000fea0003800000 */
.L_x_77:
        /* <DEDUP_REMOVED lines=10> */
.L_x_80:
[----:B------:R-:W-:Y:S05]  /*38c0*/  BSYNC B1 ;  /* 0x0000000000017941 */ /* 0x000fea0003800000 */
.L_x_79:
        /* <DEDUP_REMOVED lines=9> */
.L_x_82:
[----:B------:R-:W-:Y:S05]  /*3960*/  BSYNC B1 ;  /* 0x0000000000017941 */ /* 0x000fea0003800000 */
.L_x_81:
        /* <DEDUP_REMOVED lines=9> */
.L_x_84:
[----:B------:R-:W-:Y:S05]  /*3a00*/  BSYNC B1 ;  /* 0x0000000000017941 */ /* 0x000fea0003800000 */
.L_x_83:
        /* <DEDUP_REMOVED lines=10> */
.L_x_86:
[----:B------:R-:W-:Y:S05]  /*3ab0*/  BSYNC B1 ;  /* 0x0000000000017941 */ /* 0x000fea0003800000 */
.L_x_85:
        /* <DEDUP_REMOVED lines=10> */
.L_x_88:
[----:B------:R-:W-:Y:S05]  /*3b60*/  BSYNC B1 ;  /* 0x0000000000017941 */ /* 0x000fea0003800000 */
.L_x_87:
        /* <DEDUP_REMOVED lines=9> */
.L_x_90:
[----:B------:R-:W-:Y:S05]  /*3c00*/  BSYNC B1 ;  /* 0x0000000000017941 */ /* 0x000fea0003800000 */
.L_x_89:
        /* <DEDUP_REMOVED lines=9> */
.L_x_92:
[----:B------:R-:W-:Y:S05]  /*3ca0*/  BSYNC B1 ;  /* 0x0000000000017941 */ /* 0x000fea0003800000 */
.L_x_91:
        /* <DEDUP_REMOVED lines=10> */
.L_x_94:
[----:B------:R-:W-:Y:S05]  /*3d50*/  BSYNC B1 ;  /* 0x0000000000017941 */ /* 0x000fea0003800000 */
.L_x_93:
        /* <DEDUP_REMOVED lines=10> */
.L_x_96:
[----:B------:R-:W-:Y:S05]  /*3e00*/  BSYNC B1 ;  /* 0x0000000000017941 */ /* 0x000fea0003800000 */
.L_x_95:
        /* <DEDUP_REMOVED lines=9> */
.L_x_98:
[----:B------:R-:W-:Y:S05]  /*3ea0*/  BSYNC B1 ;  /* 0x0000000000017941 */ /* 0x000fea0003800000 */
.L_x_97:
        /* <DEDUP_REMOVED lines=9> */
.L_x_100:
[----:B------:R-:W-:Y:S05]  /*3f40*/  BSYNC B1 ;  /* 0x0000000000017941 */ /* 0x000fea0003800000 */
.L_x_99:
        /* <DEDUP_REMOVED lines=10> */
.L_x_102:
[----:B------:R-:W-:Y:S05]  /*3ff0*/  BSYNC B1 ;  /* 0x0000000000017941 */ /* 0x000fea0003800000 */
.L_x_101:
        /* <DEDUP_REMOVED lines=10> */
.L_x_104:
[----:B------:R-:W-:Y:S05]  /*40a0*/  BSYNC B1 ;  /* 0x0000000000017941 */ /* 0x000fea0003800000 */
.L_x_103:
        /* <DEDUP_REMOVED lines=9> */
.L_x_106:
[----:B------:R-:W-:Y:S05]  /*4140*/  BSYNC B1 ;  /* 0x0000000000017941 */ /* 0x000fea0003800000 */
.L_x_105:
        /* <DEDUP_REMOVED lines=9> */
.L_x_108:
[----:B------:R-:W-:Y:S05]  /*41e0*/  BSYNC B1 ;  /* 0x0000000000017941 */ /* 0x000fea0003800000 */
.L_x_107:
        /* <DEDUP_REMOVED lines=10> */
.L_x_110:
[----:B------:R-:W-:Y:S05]  /*4290*/  BSYNC B1 ;  /* 0x0000000000017941 */ /* 0x000fea0003800000 */
.L_x_109:
        /* <DEDUP_REMOVED lines=10> */
.L_x_112:
[----:B------:R-:W-:Y:S05]  /*4340*/  BSYNC B1 ;  /* 0x0000000000017941 */ /* 0x000fea0003800000 */
.L_x_111:
        /* <DEDUP_REMOVED lines=9> */
.L_x_114:
[----:B------:R-:W-:Y:S05]  /*43e0*/  BSYNC B1 ;  /* 0x0000000000017941 */ /* 0x000fea0003800000 */
.L_x_113:
        /* <DEDUP_REMOVED lines=9> */
.L_x_116:
[----:B------:R-:W-:Y:S05]  /*4480*/  BSYNC B1 ;  /* 0x0000000000017941 */ /* 0x000fea0003800000 */
.L_x_115:
        /* <DEDUP_REMOVED lines=10> */
.L_x_118:
[----:B------:R-:W-:Y:S05]  /*4530*/  BSYNC B1 ;  /* 0x0000000000017941 */ /* 0x000fea0003800000 */
.L_x_117:
        /* <DEDUP_REMOVED lines=10> */
.L_x_120:
[----:B------:R-:W-:Y:S05]  /*45e0*/  BSYNC B1 ;  /* 0x0000000000017941 */ /* 0x000fea0003800000 */
.L_x_119:
        /* <DEDUP_REMOVED lines=9> */
.L_x_122:
[----:B------:R-:W-:Y:S05]  /*4680*/  BSYNC B1 ;  /* 0x0000000000017941 */ /* 0x000fea0003800000 */
.L_x_121:
        /* <DEDUP_REMOVED lines=9> */
.L_x_124:
[----:B------:R-:W-:Y:S05]  /*4720*/  BSYNC B1 ;  /* 0x0000000000017941 */ /* 0x000fea0003800000 */
.L_x_123:
        /* <DEDUP_REMOVED lines=10> */
.L_x_126:
[----:B------:R-:W-:Y:S05]  /*47d0*/  BSYNC B1 ;  /* 0x0000000000017941 */ /* 0x000fea0003800000 */
.L_x_125:
        /* <DEDUP_REMOVED lines=10> */
.L_x_128:
[----:B------:R-:W-:Y:S05]  /*4880*/  BSYNC B1 ;  /* 0x0000000000017941 */ /* 0x000fea0003800000 */
.L_x_127:
        /* <DEDUP_REMOVED lines=9> */
.L_x_130:
[----:B------:R-:W-:Y:S05]  /*4920*/  BSYNC B1 ;  /* 0x0000000000017941 */ /* 0x000fea0003800000 */
.L_x_129:
        /* <DEDUP_REMOVED lines=9> */
.L_x_132:
[----:B------:R-:W-:Y:S05]  /*49c0*/  BSYNC B1 ;  /* 0x0000000000017941 */ /* 0x000fea0003800000 */
.L_x_131:
        /* <DEDUP_REMOVED lines=10> */
.L_x_134:
[----:B------:R-:W-:Y:S05]  /*4a70*/  BSYNC B1 ;  /* 0x0000000000017941 */ /* 0x000fea0003800000 */
.L_x_133:
        /* <DEDUP_REMOVED lines=10> */
.L_x_136:
[----:B------:R-:W-:Y:S05]  /*4b20*/  BSYNC B1 ;  /* 0x0000000000017941 */ /* 0x000fea0003800000 */
.L_x_135:
        /* <DEDUP_REMOVED lines=9> */
.L_x_138:
[----:B------:R-:W-:Y:S05]  /*4bc0*/  BSYNC B1 ;  /* 0x0000000000017941 */ /* 0x000fea0003800000 */
.L_x_137:
        /* <DEDUP_REMOVED lines=9> */
.L_x_140:
[----:B------:R-:W-:Y:S05]  /*4c60*/  BSYNC B1 ;  /* 0x0000000000017941 */ /* 0x000fea0003800000 */
.L_x_139:
        /* <DEDUP_REMOVED lines=10> */
.L_x_142:
[----:B------:R-:W-:Y:S05]  /*4d10*/  BSYNC B1 ;  /* 0x0000000000017941 */ /* 0x000fea0003800000 */
.L_x_141:
        /* <DEDUP_REMOVED lines=10> */
.L_x_144:
[----:B------:R-:W-:Y:S05]  /*4dc0*/  BSYNC B1 ;  /* 0x0000000000017941 */ /* 0x000fea0003800000 */
.L_x_143:
        /* <DEDUP_REMOVED lines=9> */
.L_x_146:
[----:B------:R-:W-:Y:S05]  /*4e60*/  BSYNC B1 ;  /* 0x0000000000017941 */ /* 0x000fea0003800000 */
.L_x_145:
        /* <DEDUP_REMOVED lines=9> */
.L_x_148:
[----:B------:R-:W-:Y:S05]  /*4f00*/  BSYNC B1 ;  /* 0x0000000000017941 */ /* 0x000fea0003800000 */
.L_x_147:
        /* <DEDUP_REMOVED lines=10> */
.L_x_150:
[----:B------:R-:W-:Y:S05]  /*4fb0*/  BSYNC B1 ;  /* 0x0000000000017941 */ /* 0x000fea0003800000 */
.L_x_149:
        /* <DEDUP_REMOVED lines=10> */
.L_x_152:
[----:B------:R-:W-:Y:S05]  /*5060*/  BSYNC B1 ;  /* 0x0000000000017941 */ /* 0x000fea0003800000 */
.L_x_151:
[----:B0---45:R-:W-:Y:S01]  /*5070*/  HADD2.F32 R2, -RZ, R21.H0_H0 ;  /* 0x20000015ff027230 */ /* 0x031fe20000004100 */
        /* <DEDUP_REMOVED lines=8> */
.L_x_154:
[----:B------:R-:W-:Y:S05]  /*5100*/  BSYNC B1 ;  /* 0x0000000000017941 */ /* 0x000fea0003800000 */
.L_x_153:
[----:B0----5:R-:W-:Y:S01]  /*5110*/  HADD2.F32 R2, -RZ, R21.H0_H0 ;  /* 0x20000015ff027230 */ /* 0x021fe20000004100 */
[----:B------:R-:W-:Y:S01]  /*5120*/  ISETP.GT.AND P1, PT, R0, 0x8, P1 ;  /* 0x000000080000780c */ /* 0x000fe20000f24270 */
[----:B------:R-:W-:Y:S03]  /*5130*/  BSSY B1, `(.L_x_155) ;  /* 0x000000a000017945 */ /* 0x000fe60003800000 */
[----:B------:R-:W-:Y:S01]  /*5140*/  FMUL R3, R2, R23 ;  /* 0x0000001702037220 */ /* 0x000fe20000400000 */
[----:B------:R-:W-:-:S03]  /*5150*/  @P0 IMAD.MOV.U32 R2, RZ, RZ, R8 ;  /* 0x000000ffff020224 */ /* 0x000fc600078e0008 */
[----:B------:R-:W-:-:S05]  /*5160*/  FFMA R3, R86, R22, R3 ;  /* 0x0000001656037223 */ /* 0x000fca0000000003 */
[----:B------:R-:W-:-:S04]  /*5170*/  F2FP.F16.F32.PACK_AB R3, RZ, R3 ;  /* 0x00000003ff03723e */ /* 0x000fc800000000ff */
[----:B------:R-:W-:Y:S01]  /*5180*/  PRMT R6, R3, 0x7610, R6 ;  /* 0x0000761003067816 */ /* 0x000fe20000000006 */
[----:B------:R-:W-:-:S05]  /*5190*/  @P0 IMAD.MOV.U32 R3, RZ, RZ, R9 ;  /* 0x000000ffff030224 */ /* 0x000fca00078e0009 */
[----:B------:R0:W-:Y:S01]  /*51a0*/  @P0 STG.E.U16 desc[UR54][R2.64+0xf0], R6 ;  /* 0x0000f00602000986 */ /* 0x0001e2000c101536 */
[----:B------:R-:W-:Y:S05]  /*51b0*/  @!P1 BRA `(.L_x_156) ;  /* 0x0000000000049947 */ /* 0x000fea0003800000 */
[----:B------:R0:W5:Y:S02]  /*51c0*/  LDG.E.LTC128B.U16 R21, desc[UR54][R4.64+0xf2] ;  /* 0x0000f23604157981 */ /* 0x000164000c1e1520 */
.L_x_156:
[----:B------:R-:W-:Y:S05]  /*51d0*/  BSYNC B1 ;  /* 0x0000000000017941 */ /* 0x000fea0003800000 */
.L_x_155:
[----:B------:R-:W-:Y:S05]  /*51e0*/  @!P1 BRA `(.L_x_157) ;  /* 0x0000001000b09947 */ /* 0x000fea0003800000 */
[----:B-----5:R-:W-:-:S05]  /*51f0*/  HADD2.F32 R0, -RZ, R21.H0_H0 ;  /* 0x20000015ff007230 */ /* 0x020fca0000004100 */
[----:B------:R-:W-:-:S04]  /*5200*/  FMUL R0, R0, R23 ;  /* 0x0000001700007220 */ /* 0x000fc80000400000 */
[----:B------:R-:W-:-:S05]  /*5210*/  FFMA R0, R87, R22, R0 ;  /* 0x0000001657007223 */ /* 0x000fca0000000000 */
[----:B------:R-:W-:-:S05]  /*5220*/  F2FP.F16.F32.PACK_AB R0, RZ, R0 ;  /* 0x00000000ff00723e */ /* 0x000fca00000000ff */
[----:B------:R0:W-:Y:S01]  /*5230*/  STG.E.U16 desc[UR54][R8.64+0xf2], R0 ;  /* 0x0000f20008007986 */ /* 0x0001e2000c101536 */
[----:B------:R-:W-:Y:S05]  /*5240*/  BRA `(.L_x_157) ;  /* 0x0000001000987947 */ /* 0x000fea0003800000 */
.L_x_32:
[----:B------:R-:W-:Y:S01]  /*5250*/  ISETP.GT.AND P3, PT, R18, 0x1, PT ;  /* 0x000000011200780c */ /* 0x000fe20003f64270 */
[----:B------:R-:W-:Y:S01]  /*5260*/  ULDC.64 UR4, c[0x0][0x5c0] ;  /* 0x0001700000047ab9 */ /* 0x000fe20000000a00 */
[-C--:B------:R-:W-:Y:S01]  /*5270*/  FMUL R24, R24, R22.reuse ;  /* 0x0000001618187220 */ /* 0x080fe20000400000 */
[-C--:B------:R-:W-:Y:S01]  /*5280*/  FMUL R25, R25, R22.reuse ;  /* 0x0000001619197220 */ /* 0x080fe20000400000 */
[----:B------:R-:W-:Y:S01]  /*5290*/  ISETP.GT.AND P1, PT, R0, RZ, P3 ;  /* 0x000000ff0000720c */ /* 0x000fe20001f24270 */
[-C--:B------:R-:W-:Y:S01]  /*52a0*/  FMUL R26, R26, R22.reuse ;  /* 0x000000161a1a7220 */ /* 0x080fe20000400000 */
[----:B------:R-:W-:Y:S01]  /*52b0*/  LEA R2, P4, R20, UR4, 0x1 ;  /* 0x0000000414027c11 */ /* 0x000fe2000f8808ff */
[----:B------:R-:W-:Y:S01]  /*52c0*/  FMUL R27, R27, R22 ;  /* 0x000000161b1b7220 */ /* 0x000fe20000400000 */
[----:B------:R-:W-:Y:S01]  /*52d0*/  F2FP.F16.F32.PACK_AB R24, RZ, R24 ;  /* 0x00000018ff18723e */ /* 0x000fe200000000ff */
[-C--:B------:R-:W-:Y:S01]  /*52e0*/  FMUL R28, R28, R22.reuse ;  /* 0x000000161c1c7220 */ /* 0x080fe20000400000 */
[----:B------:R-:W-:Y:S01]  /*52f0*/  LEA.HI.X R3, R20, UR5, R7, 0x1, P4 ;  /* 0x0000000514037c11 */ /* 0x000fe2000a0f0c07 */
[-C--:B------:R-:W-:Y:S01]  /*5300*/  FMUL R29, R29, R22.reuse ;  /* 0x000000161d1d7220 */ /* 0x080fe20000400000 */
[----:B------:R-:W-:Y:S01]  /*5310*/  F2FP.F16.F32.PACK_AB R25, RZ, R25 ;  /* 0x00000019ff19723e */ /* 0x000fe200000000ff */
[-C--:B------:R-:W-:Y:S01]  /*5320*/  FMUL R30, R30, R22.reuse ;  /* 0x000000161e1e7220 */ /* 0x080fe20000400000 */
[----:B------:R-:W-:Y:S01]  /*5330*/  SHF.L.U64.HI R5, R93, 0x1, R92 ;  /* 0x000000015d057819 */ /* 0x000fe2000001025c */
[----:B------:R-:W-:Y:S01]  /*5340*/  @P2 STG.E.U16 desc[UR54][R2.64], R24 ;  /* 0x0000001802002986 */ /* 0x000fe2000c101536 */
[----:B------:R-:W-:Y:S01]  /*5350*/  ISETP.GT.AND P2, PT, R0, 0x8, P0 ;  /* 0x000000080000780c */ /* 0x000fe20000744270 */
[----:B------:R-:W-:Y:S01]  /*5360*/  FMUL R31, R31, R22 ;  /* 0x000000161f1f7220 */ /* 0x000fe20000400000 */
[----:B------:R-:W-:Y:S01]  /*5370*/  LEA R4, P5, R93, R2, 0x1 ;  /* 0x000000025d047211 */ /* 0x000fe200078a08ff */
[----:B------:R-:W-:Y:S01]  /*5380*/  @P1 STG.E.U16 desc[UR54][R2.64+0x2], R25 ;  /* 0x0000021902001986 */ /* 0x000fe2000c101536 */
[----:B------:R-:W-:Y:S01]  /*5390*/  ISETP.GT.AND P1, PT, R18, 0x8, PT ;  /* 0x000000081200780c */ /* 0x000fe20003f24270 */
[-C--:B------:R-:W-:Y:S01]  /*53a0*/  FMUL R32, R32, R22.reuse ;  /* 0x0000001620207220 */ /* 0x080fe20000400000 */
[----:B------:R-:W-:Y:S01]  /*53b0*/  ISETP.GT.AND P3, PT, R0, 0x8, P3 ;  /* 0x000000080000780c */ /* 0x000fe20001f64270 */
[----:B------:R-:W-:Y:S01]  /*53c0*/  IMAD.X R5, R5, 0x1, R3, P5 ;  /* 0x0000000105057824 */ /* 0x000fe200028e0603 */
[----:B------:R-:W-:Y:S01]  /*53d0*/  ISETP.GT.AND P0, PT, R18, 0x9, PT ;  /* 0x000000091200780c */ /* 0x000fe20003f04270 */
[-C--:B------:R-:W-:Y:S01]  /*53e0*/  FMUL R33, R33, R22.reuse ;  /* 0x0000001621217220 */ /* 0x080fe20000400000 */
[----:B------:R-:W-:Y:S01]  /*53f0*/  ISETP.GT.AND P4, PT, R0, RZ, P1 ;  /* 0x000000ff0000720c */ /* 0x000fe20000f84270 */
[-C--:B------:R-:W-:Y:S01]  /*5400*/  FMUL R34, R34, R22.reuse ;  /* 0x0000001622227220 */ /* 0x080fe20000400000 */
[----:B------:R-:W-:Y:S01]  /*5410*/  ISETP.GT.AND P5, PT, R0, RZ, P0 ;  /* 0x000000ff0000720c */ /* 0x000fe200007a4270 */
[----:B------:R-:W-:Y:S01]  /*5420*/  FMUL R35, R35, R22 ;  /* 0x0000001623237220 */ /* 0x000fe20000400000 */
[----:B------:R-:W-:Y:S01]  /*5430*/  F2FP.F16.F32.PACK_AB R26, RZ, R26 ;  /* 0x0000001aff1a723e */ /* 0x000fe200000000ff */
[-C--:B------:R-:W-:Y:S01]  /*5440*/  FMUL R36, R36, R22.reuse ;  /* 0x0000001624247220 */ /* 0x080fe20000400000 */
[----:B------:R-:W-:Y:S01]  /*5450*/  F2FP.F16.F32.PACK_AB R27, RZ, R27 ;  /* 0x0000001bff1b723e */ /* 0x000fe200000000ff */
[----:B------:R-:W-:Y:S01]  /*5460*/  FMUL R37, R37, R22 ;  /* 0x0000001625257220 */ /* 0x000fe20000400000 */
[----:B------:R-:W-:Y:S01]  /*5470*/  F2FP.F16.F32.PACK_AB R28, RZ, R28 ;  /* 0x0000001cff1c723e */ /* 0x000fe200000000ff */
[----:B------:R-:W-:Y:S01]  /*5480*/  @P2 STG.E.U16 desc[UR54][R4.64], R26 ;  /* 0x0000001a04002986 */ /* 0x000fe2000c101536 */
[----:B------:R-:W-:Y:S01]  /*5490*/  ISETP.GT.AND P1, PT, R0, 0x8, P1 ;  /* 0x000000080000780c */ /* 0x000fe20000f24270 */
[-C--:B------:R-:W-:Y:S01]  /*54a0*/  FMUL R38, R38, R22.reuse ;  /* 0x0000001626267220 */ /* 0x080fe20000400000 */
[----:B------:R-:W-:Y:S01]  /*54b0*/  F2FP.F16.F32.PACK_AB R29, RZ, R29 ;  /* 0x0000001dff1d723e */ /* 0x000fe200000000ff */
[----:B------:R-:W-:Y:S01]  /*54c0*/  @P3 STG.E.U16 desc[UR54][R4.64+0x2], R27 ;  /* 0x0000021b04003986 */ /* 0x000fe2000c101536 */
[----:B------:R-:W-:Y:S01]  /*54d0*/  ISETP.GT.AND P3, PT, R18, 0x10, PT ;  /* 0x000000101200780c */ /* 0x000fe20003f64270 */
[-C--:B------:R-:W-:Y:S01]  /*54e0*/  FMUL R39, R39, R22.reuse ;  /* 0x0000001627277220 */ /* 0x080fe20000400000 */
[----:B------:R-:W-:Y:S01]  /*54f0*/  ISETP.GT.AND P2, PT, R0, 0x8, P0 ;  /* 0x000000080000780c */ /* 0x000fe20000744270 */
[----:B------:R-:W-:Y:S01]  /*5500*/  @P4 STG.E.U16 desc[UR54][R2.64+0x10], R28 ;  /* 0x0000101c02004986 */ /* 0x000fe2000c101536 */
[----:B------:R-:W-:Y:S01]  /*5510*/  ISETP.GT.AND P0, PT, R18, 0x11, PT ;  /* 0x000000111200780c */ /* 0x000fe20003f04270 */
[-C--:B------:R-:W-:Y:S01]  /*5520*/  FMUL R40, R40, R22.reuse ;  /* 0x0000001628287220 */ /* 0x080fe20000400000 */
[C---:B------:R-:W-:Y:S01]  /*5530*/  ISETP.GT.AND P4, PT, R0.reuse, RZ, P3 ;  /* 0x000000ff0000720c */ /* 0x040fe20001f84270 */
[----:B------:R-:W-:Y:S01]  /*5540*/  @P5 STG.E.U16 desc[UR54][R2.64+0x12], R29 ;  /* 0x0000121d02005986 */ /* 0x000fe2000c101536 */
        /* <DEDUP_REMOVED lines=153> */
[----:B------:R-:W-:Y:S01]  /*5ee0*/  FMUL R87, R87, R22 ;  /* 0x0000001657577220 */ /* 0x000fe20000400000 */
[----:B------:R-:W-:Y:S01]  /*5ef0*/  ISETP.GT.AND P2, PT, R0, 0x8, P0 ;  /* 0x000000080000780c */ /* 0x000fe20000744270 */
[----:B------:R-:W-:Y:S01]  /*5f00*/  @P4 STG.E.U16 desc[UR54][R2.64+0x90], R60 ;  /* 0x0000903c02004986 */ /* 0x000fe2000c101536 */
[----:B------:R-:W-:-:S02]  /*5f10*/  ISETP.GT.AND P0, PT, R18, 0x51, PT ;  /* 0x000000511200780c */ /* 0x000fc40003f04270 */
[C---:B------:R-:W-:Y:S01]  /*5f20*/  ISETP.GT.AND P4, PT, R0.reuse, RZ, P3 ;  /* 0x000000ff0000720c */ /* 0x040fe20001f84270 */
[----:B------:R-:W-:Y:S01]  /*5f30*/  @P5 STG.E.U16 desc[UR54][R2.64+0x92], R61 ;  /* 0x0000923d02005986 */ /* 0x000fe2000c101536 */
[C---:B------:R-:W-:Y:S02]  /*5f40*/  ISETP.GT.AND P5, PT, R0.reuse, RZ, P0 ;  /* 0x000000ff0000720c */ /* 0x040fe400007a4270 */
[----:B------:R-:W-:Y:S02]  /*5f50*/  F2FP.F16.F32.PACK_AB R62, RZ, R62 ;  /* 0x0000003eff3e723e */ /* 0x000fe400000000ff */
[----:B------:R-:W-:Y:S02]  /*5f60*/  F2FP.F16.F32.PACK_AB R63, RZ, R63 ;  /* 0x0000003fff3f723e */ /* 0x000fe400000000ff */
[----:B------:R-:W-:Y:S01]  /*5f70*/  F2FP.F16.F32.PACK_AB R64, RZ, R64 ;  /* 0x00000040ff40723e */ /* 0x000fe200000000ff */
[----:B------:R-:W-:Y:S01]  /*5f80*/  @P1 STG.E.U16 desc[UR54][R4.64+0x90], R62 ;  /* 0x0000903e04001986 */ /* 0x000fe2000c101536 */
[----:B------:R-:W-:-:S02]  /*5f90*/  ISETP.GT.AND P1, PT, R0, 0x8, P3 ;  /* 0x000000080000780c */ /* 0x000fc40001f24270 */
[----:B------:R-:W-:Y:S01]  /*5fa0*/  F2FP.F16.F32.PACK_AB R65, RZ, R65 ;  /* 0x00000041ff41723e */ /* 0x000fe200000000ff */
[----:B------:R-:W-:Y:S01]  /*5fb0*/  @P2 STG.E.U16 desc[UR54][R4.64+0x92], R63 ;  /* 0x0000923f04002986 */ /* 0x000fe2000c101536 */
[----:B------:R-:W-:Y:S02]  /*5fc0*/  ISETP.GT.AND P2, PT, R18, 0x58, PT ;  /* 0x000000581200780c */ /* 0x000fe40003f44270 */
[----:B------:R-:W-:Y:S01]  /*5fd0*/  ISETP.GT.AND P0, PT, R0, 0x8, P0 ;  /* 0x000000080000780c */ /* 0x000fe20000704270 */
[----:B------:R-:W-:Y:S01]  /*5fe0*/  @P4 STG.E.U16 desc[UR54][R2.64+0xa0], R64 ;  /* 0x0000a04002004986 */ /* 0x000fe2000c101536 */
[----:B------:R-:W-:Y:S02]  /*5ff0*/  ISETP.GT.AND P3, PT, R18, 0x59, PT ;  /* 0x000000591200780c */ /* 0x000fe40003f64270 */
[C---:B------:R-:W-:Y:S01]  /*6000*/  ISETP.GT.AND P4, PT, R0.reuse, RZ, P2 ;  /* 0x000000ff0000720c */ /* 0x040fe20001784270 */
[----:B------:R-:W-:Y:S01]  /*6010*/  @P5 STG.E.U16 desc[UR54][R2.64+0xa2], R65 ;  /* 0x0000a24102005986 */ /* 0x000fe2000c101536 */
[----:B------:R-:W-:-:S02]  /*6020*/  ISETP.GT.AND P5, PT, R0, RZ, P3 ;  /* 0x000000ff0000720c */ /* 0x000fc40001fa4270 */
[----:B------:R-:W-:Y:S02]  /*6030*/  F2FP.F16.F32.PACK_AB R66, RZ, R66 ;  /* 0x00000042ff42723e */ /* 0x000fe400000000ff */
[----:B------:R-:W-:Y:S02]  /*6040*/  F2FP.F16.F32.PACK_AB R67, RZ, R67 ;  /* 0x00000043ff43723e */ /* 0x000fe400000000ff */
[----:B------:R-:W-:Y:S01]  /*6050*/  F2FP.F16.F32.PACK_AB R68, RZ, R68 ;  /* 0x00000044ff44723e */ /* 0x000fe200000000ff */
[----:B------:R-:W-:Y:S01]  /*6060*/  @P1 STG.E.U16 desc[UR54][R4.64+0xa0], R66 ;  /* 0x0000a04204001986 */ /* 0x000fe2000c101536 */
[C---:B------:R-:W-:Y:S02]  /*6070*/  ISETP.GT.AND P1, PT, R0.reuse, 0x8, P2 ;  /* 0x000000080000780c */ /* 0x040fe40001724270 */
[----:B------:R-:W-:Y:S01]  /*6080*/  F2FP.F16.F32.PACK_AB R69, RZ, R69 ;  /* 0x00000045ff45723e */ /* 0x000fe200000000ff */
[----:B------:R-:W-:Y:S01]  /*6090*/  @P0 STG.E.U16 desc[UR54][R4.64+0xa2], R67 ;  /* 0x0000a24304000986 */ /* 0x000fe2000c101536 */
[----:B------:R-:W-:-:S02]  /*60a0*/  ISETP.GT.AND P2, PT, R0, 0x8, P3 ;  /* 0x000000080000780c */ /* 0x000fc40001f44270 */
[C---:B------:R-:W-:Y:S01]  /*60b0*/  ISETP.GT.AND P3, PT, R18.reuse, 0x60, PT ;  /* 0x000000601200780c */ /* 0x040fe20003f64270 */
[----:B------:R-:W-:Y:S01]  /*60c0*/  @P4 STG.E.U16 desc[UR54][R2.64+0xb0], R68 ;  /* 0x0000b04402004986 */ /* 0x000fe2000c101536 */
[----:B------:R-:W-:Y:S02]  /*60d0*/  ISETP.GT.AND P0, PT, R18, 0x61, PT ;  /* 0x000000611200780c */ /* 0x000fe40003f04270 */
[C---:B------:R-:W-:Y:S01]  /*60e0*/  ISETP.GT.AND P4, PT, R0.reuse, RZ, P3 ;  /* 0x000000ff0000720c */ /* 0x040fe20001f84270 */
[----:B------:R-:W-:Y:S01]  /*60f0*/  @P5 STG.E.U16 desc[UR54][R2.64+0xb2], R69 ;  /* 0x0000b24502005986 */ /* 0x000fe2000c101536 */
[----:B------:R-:W-:Y:S02]  /*6100*/  ISETP.GT.AND P5, PT, R0, RZ, P0 ;  /* 0x000000ff0000720c */ /* 0x000fe400007a4270 */
[----:B------:R-:W-:Y:S02]  /*6110*/  F2FP.F16.F32.PACK_AB R70, RZ, R70 ;  /* 0x00000046ff46723e */ /* 0x000fe400000000ff */
[----:B------:R-:W-:-:S02]  /*6120*/  F2FP.F16.F32.PACK_AB R71, RZ, R71 ;  /* 0x00000047ff47723e */ /* 0x000fc400000000ff */
[----:B------:R-:W-:Y:S01]  /*6130*/  F2FP.F16.F32.PACK_AB R72, RZ, R72 ;  /* 0x00000048ff48723e */ /* 0x000fe200000000ff */
[----:B------:R-:W-:Y:S01]  /*6140*/  @P1 STG.E.U16 desc[UR54][R4.64+0xb0], R70 ;  /* 0x0000b04604001986 */ /* 0x000fe2000c101536 */
[----:B------:R-:W-:Y:S02]  /*6150*/  F2FP.F16.F32.PACK_AB R73, RZ, R73 ;  /* 0x00000049ff49723e */ /* 0x000fe400000000ff */
[C---:B------:R-:W-:Y:S01]  /*6160*/  ISETP.GT.AND P1, PT, R0.reuse, 0x8, P3 ;  /* 0x000000080000780c */ /* 0x040fe20001f24270 */
[----:B------:R-:W-:Y:S01]  /*6170*/  @P2 STG.E.U16 desc[UR54][R4.64+0xb2], R71 ;  /* 0x0000b24704002986 */ /* 0x000fe2000c101536 */
[----:B------:R-:W-:Y:S02]  /*6180*/  ISETP.GT.AND P0, PT, R0, 0x8, P0 ;  /* 0x000000080000780c */ /* 0x000fe40000704270 */
[----:B------:R-:W-:Y:S01]  /*6190*/  F2FP.F16.F32.PACK_AB R74, RZ, R74 ;  /* 0x0000004aff4a723e */ /* 0x000fe200000000ff */
[----:B------:R-:W-:Y:S01]  /*61a0*/  @P4 STG.E.U16 desc[UR54][R2.64+0xc0], R72 ;  /* 0x0000c04802004986 */ /* 0x000fe2000c101536 */
[----:B------:R-:W-:-:S02]  /*61b0*/  ISETP.GT.AND P4, PT, R18, 0x68, PT ;  /* 0x000000681200780c */ /* 0x000fc40003f84270 */
[----:B------:R-:W-:Y:S01]  /*61c0*/  F2FP.F16.F32.PACK_AB R75, RZ, R75 ;  /* 0x0000004bff4b723e */ /* 0x000fe200000000ff */
[----:B------:R-:W-:Y:S01]  /*61d0*/  @P5 STG.E.U16 desc[UR54][R2.64+0xc2], R73 ;  /* 0x0000c24902005986 */ /* 0x000fe2000c101536 */
[----:B------:R-:W-:Y:S02]  /*61e0*/  ISETP.GT.AND P5, PT, R18, 0x69, PT ;  /* 0x000000691200780c */ /* 0x000fe40003fa4270 */
[C---:B------:R-:W-:Y:S01]  /*61f0*/  ISETP.GT.AND P2, PT, R0.reuse, RZ, P4 ;  /* 0x000000ff0000720c */ /* 0x040fe20002744270 */
[----:B------:R-:W-:Y:S01]  /*6200*/  @P1 STG.E.U16 desc[UR54][R4.64+0xc0], R74 ;  /* 0x0000c04a04001986 */ /* 0x000fe2000c101536 */
[----:B------:R-:W-:Y:S02]  /*6210*/  ISETP.GT.AND P6, PT, R0, RZ, P5 ;  /* 0x000000ff0000720c */ /* 0x000fe40002fc4270 */
[----:B------:R-:W-:Y:S01]  /*6220*/  F2FP.F16.F32.PACK_AB R76, RZ, R76 ;  /* 0x0000004cff4c723e */ /* 0x000fe200000000ff */
[----:B------:R-:W-:Y:S01]  /*6230*/  @P0 STG.E.U16 desc[UR54][R4.64+0xc2], R75 ;  /* 0x0000c24b04000986 */ /* 0x000fe2000c101536 */
[----:B------:R-:W-:-:S02]  /*6240*/  F2FP.F16.F32.PACK_AB R77, RZ, R77 ;  /* 0x0000004dff4d723e */ /* 0x000fc400000000ff */
[----:B------:R-:W-:Y:S02]  /*6250*/  ISETP.GT.AND P3, PT, R18, 0x70, PT ;  /* 0x000000701200780c */ /* 0x000fe40003f64270 */
[----:B------:R-:W-:Y:S02]  /*6260*/  ISETP.GT.AND P4, PT, R0, 0x8, P4 ;  /* 0x000000080000780c */ /* 0x000fe40002784270 */
[----:B------:R-:W-:Y:S01]  /*6270*/  F2FP.F16.F32.PACK_AB R78, RZ, R78 ;  /* 0x0000004eff4e723e */ /* 0x000fe200000000ff */
[----:B------:R-:W-:Y:S01]  /*6280*/  @P2 STG.E.U16 desc[UR54][R2.64+0xd0], R76 ;  /* 0x0000d04c02002986 */ /* 0x000fe2000c101536 */
[----:B------:R-:W-:Y:S02]  /*6290*/  ISETP.GT.AND P2, PT, R18, 0x71, PT ;  /* 0x000000711200780c */ /* 0x000fe40003f44270 */
[----:B------:R-:W-:Y:S01]  /*62a0*/  F2FP.F16.F32.PACK_AB R79, RZ, R79 ;  /* 0x0000004fff4f723e */ /* 0x000fe200000000ff */
[----:B------:R-:W-:Y:S01]  /*62b0*/  @P6 STG.E.U16 desc[UR54][R2.64+0xd2], R77 ;  /* 0x0000d24d02006986 */ /* 0x000fe2000c101536 */
[----:B------:R-:W-:-:S02]  /*62c0*/  ISETP.GT.AND P6, PT, R0, 0x8, P5 ;  /* 0x000000080000780c */ /* 0x000fc40002fc4270 */
[----:B------:R-:W-:Y:S02]  /*62d0*/  ISETP.GT.AND P5, PT, R0, RZ, P3 ;  /* 0x000000ff0000720c */ /* 0x000fe40001fa4270 */
[----:B------:R-:W-:Y:S01]  /*62e0*/  F2FP.F16.F32.PACK_AB R80, RZ, R80 ;  /* 0x00000050ff50723e */ /* 0x000fe200000000ff */
[----:B------:R-:W-:Y:S01]  /*62f0*/  @P4 STG.E.U16 desc[UR54][R4.64+0xd0], R78 ;  /* 0x0000d04e04004986 */ /* 0x000fe2000c101536 */
[C---:B------:R-:W-:Y:S02]  /*6300*/  ISETP.GT.AND P1, PT, R18.reuse, 0x78, PT ;  /* 0x000000781200780c */ /* 0x040fe40003f24270 */
[----:B------:R-:W-:Y:S02]  /*6310*/  ISETP.GT.AND P0, PT, R18, 0x79, PT ;  /* 0x000000791200780c */ /* 0x000fe40003f04270 */
[C---:B------:R-:W-:Y:S02]  /*6320*/  ISETP.GT.AND P4, PT, R0.reuse, RZ, P2 ;  /* 0x000000ff0000720c */ /* 0x040fe40001784270 */
[C---:B------:R-:W-:Y:S01]  /*6330*/  ISETP.GT.AND P3, PT, R0.reuse, 0x8, P3 ;  /* 0x000000080000780c */ /* 0x040fe20001f64270 */
[----:B------:R-:W-:Y:S01]  /*6340*/  @P6 STG.E.U16 desc[UR54][R4.64+0xd2], R79 ;  /* 0x0000d24f04006986 */ /* 0x000fe2000c101536 */
[----:B------:R-:W-:-:S02]  /*6350*/  ISETP.GT.AND P2, PT, R0, 0x8, P2 ;  /* 0x000000080000780c */ /* 0x000fc40001744270 */
[C---:B------:R-:W-:Y:S01]  /*6360*/  ISETP.GT.AND P6, PT, R0.reuse, RZ, P0 ;  /* 0x000000ff0000720c */ /* 0x040fe200007c4270 */
[----:B------:R-:W-:Y:S01]  /*6370*/  @P5 STG.E.U16 desc[UR54][R2.64+0xe0], R80 ;  /* 0x0000e05002005986 */ /* 0x000fe2000c101536 */
[C---:B------:R-:W-:Y:S02]  /*6380*/  ISETP.GT.AND P5, PT, R0.reuse, RZ, P1 ;  /* 0x000000ff0000720c */ /* 0x040fe40000fa4270 */
[C---:B------:R-:W-:Y:S02]  /*6390*/  ISETP.GT.AND P1, PT, R0.reuse, 0x8, P1 ;  /* 0x000000080000780c */ /* 0x040fe40000f24270 */
[----:B------:R-:W-:Y:S02]  /*63a0*/  F2FP.F16.F32.PACK_AB R81, RZ, R81 ;  /* 0x00000051ff51723e */ /* 0x000fe400000000ff */
[----:B------:R-:W-:Y:S02]  /*63b0*/  F2FP.F16.F32.PACK_AB R82, RZ, R82 ;  /* 0x00000052ff52723e */ /* 0x000fe400000000ff */
[----:B------:R-:W-:Y:S01]  /*63c0*/  F2FP.F16.F32.PACK_AB R83, RZ, R83 ;  /* 0x00000053ff53723e */ /* 0x000fe200000000ff */
[----:B------:R-:W-:Y:S01]  /*63d0*/  @P4 STG.E.U16 desc[UR54][R2.64+0xe2], R81 ;  /* 0x0000e25102004986 */ /* 0x000fe2000c101536 */
[----:B------:R-:W-:-:S02]  /*63e0*/  ISETP.GT.AND P0, PT, R0, 0x8, P0 ;  /* 0x000000080000780c */ /* 0x000fc40000704270 */
[----:B------:R-:W-:Y:S01]  /*63f0*/  F2FP.F16.F32.PACK_AB R84, RZ, R84 ;  /* 0x00000054ff54723e */ /* 0x000fe200000000ff */
[----:B------:R-:W-:Y:S01]  /*6400*/  @P3 STG.E.U16 desc[UR54][R4.64+0xe0], R82 ;  /* 0x0000e05204003986 */ /* 0x000fe2000c101536 */
[----:B------:R-:W-:Y:S02]  /*6410*/  F2FP.F16.F32.PACK_AB R85, RZ, R85 ;  /* 0x00000055ff55723e */ /* 0x000fe400000000ff */
[----:B------:R-:W-:Y:S01]  /*6420*/  F2FP.F16.F32.PACK_AB R86, RZ, R86 ;  /* 0x00000056ff56723e */ /* 0x000fe200000000ff */
[----:B------:R-:W-:Y:S01]  /*6430*/  @P2 STG.E.U16 desc[UR54][R4.64+0xe2], R83 ;  /* 0x0000e25304002986 */ /* 0x000fe2000c101536 */
[----:B------:R-:W-:-:S03]  /*6440*/  F2FP.F16.F32.PACK_AB R87, RZ, R87 ;  /* 0x00000057ff57723e */ /* 0x000fc600000000ff */
[----:B------:R-:W-:Y:S04]  /*6450*/  @P5 STG.E.U16 desc[UR54][R2.64+0xf0], R84 ;  /* 0x0000f05402005986 */ /* 0x000fe8000c101536 */
[----:B------:R0:W-:Y:S02]  /*6460*/  @P6 STG.E.U16 desc[UR54][R2.64+0xf2], R85 ;  /* 0x0000f25502006986 */ /* 0x0001e4000c101536 */
[----:B0-----:R-:W-:Y:S02]  /*6470*/  @P1 IMAD.MOV.U32 R2, RZ, RZ, R4 ;  /* 0x000000ffff021224 */ /* 0x001fe400078e0004 */
[----:B------:R-:W-:-:S05]  /*6480*/  @P1 IMAD.MOV.U32 R3, RZ, RZ, R5 ;  /* 0x000000ffff031224 */ /* 0x000fca00078e0005 */
[----:B------:R0:W-:Y:S04]  /*6490*/  @P1 STG.E.U16 desc[UR54][R2.64+0xf0], R86 ;  /* 0x0000f05602001986 */ /* 0x0001e8000c101536 */
[----:B------:R0:W-:Y:S02]  /*64a0*/  @P0 STG.E.U16 desc[UR54][R4.64+0xf2], R87 ;  /* 0x0000f25704000986 */ /* 0x0001e4000c101536 */
.L_x_157:
[----:B------:R-:W-:Y:S05]  /*64b0*/  BSYNC B0 ;  /* 0x0000000000007941 */ /* 0x000fea0003800000 */
.L_x_31:
[----:B0-----:R-:W-:Y:S01]  /*64c0*/  IMAD.U32 R2, RZ, RZ, UR52 ;  /* 0x00000034ff027e24 */ /* 0x001fe2000f8e00ff */
[----:B------:R-:W-:Y:S01]  /*64d0*/  ULDC.64 UR4, c[0x0][0x650] ;  /* 0x0001940000047ab9 */ /* 0x000fe20000000a00 */
[----:B------:R-:W-:Y:S01]  /*64e0*/  IMAD.U32 R3, RZ, RZ, UR53 ;  /* 0x00000035ff037e24 */ /* 0x000fe2000f8e00ff */
[----:B------:R0:W-:Y:S01]  /*64f0*/  SYNCS.ARRIVE.TRANS64.A1T0 RZ, [R96+UR50], RZ ;  /* 0x000000ff60ff79a7 */ /* 0x0001e20008100032 */
[----:B------:R-:W-:Y:S01]  /*6500*/  PRMT R0, RZ, 0x7610, R0 ;  /* 0x00007610ff007816 */ /* 0x000fe20000000000 */
[----:B------:R-:W-:Y:S01]  /*6510*/  IMAD.MOV.U32 R18, RZ, RZ, -0x1 ;  /* 0xffffffffff127424 */ /* 0x000fe200078e00ff */
[----:B------:R-:W-:Y:S01]  /*6520*/  LEA R16, P0, R2, R16, 0x1 ;  /* 0x0000001002107211 */ /* 0x000fe200078008ff */
[----:B------:R-:W-:Y:S02]  /*6530*/  IMAD.MOV.U32 R2, RZ, RZ, -0x1 ;  /* 0xffffffffff027424 */ /* 0x000fe400078e00ff */
[----:B------:R-:W-:Y:S01]  /*6540*/  IMAD.MOV.U32 R19, RZ, RZ, -0x1 ;  /* 0xffffffffff137424 */ /* 0x000fe200078e00ff */
[----:B------:R-:W-:-:S02]  /*6550*/  IADD3.X R17, R17, UR41, RZ, P0, !PT ;  /* 0x0000002911117c10 */ /* 0x000fc400087fe4ff */
[----:B------:R-:W-:-:S04]  /*6560*/  ISETP.GE.U32.AND P0, PT, R16, UR4, PT ;  /* 0x0000000410007c0c */ /* 0x000fc8000bf06070 */
[----:B------:R-:W-:-:S13]  /*6570*/  ISETP.GE.U32.AND.EX P0, PT, R17, UR5, PT, P0 ;  /* 0x0000000511007c0c */ /* 0x000fda000bf06100 */
[----:B0-----:R-:W-:Y:S05]  /*6580*/  @P0 BRA `(.L_x_158) ;  /* 0x0000000400700947 */ /* 0x001fea0003800000 */
[----:B------:R-:W0:Y:S01]  /*6590*/  S2UR UR7, SR_CTAID.X ;  /* 0x00000000000779c3 */ /* 0x000e220000002500 */
[----:B------:R-:W-:Y:S01]  /*65a0*/  ULDC.64 UR4, c[0x0][0x628] ;  /* 0x00018a0000047ab9 */ /* 0x000fe20000000a00 */
[----:B------:R-:W-:Y:S01]  /*65b0*/  ULDC UR6, c[0x0][0x150] ;  /* 0x0000540000067ab9 */ /* 0x000fe20000000800 */
[----:B------:R-:W-:Y:S01]  /*65c0*/  ISETP.NE.U32.AND P0, PT, RZ, UR4, PT ;  /* 0x00000004ff007c0c */ /* 0x000fe2000bf05070 */
[----:B------:R-:W-:Y:S01]  /*65d0*/  ULDC UR15, c[0x0][0x630] ;  /* 0x00018c00000f7ab9 */ /* 0x000fe20000000800 */
[C---:B------:R-:W-:Y:S02]  /*65e0*/  R2UR UR17, R16.reuse ;  /* 0x00000000101172ca */ /* 0x040fe400000e0000 */
[----:B------:R-:W-:Y:S01]  /*65f0*/  ISETP.NE.AND.EX P0, PT, RZ, UR5, PT, P0 ;  /* 0x00000005ff007c0c */ /* 0x000fe2000bf05300 */
[----:B------:R-:W1:Y:S01]  /*6600*/  S2UR UR16, SR_CTAID.Y ;  /* 0x00000000001079c3 */ /* 0x000e620000002600 */
[----:B------:R-:W-:Y:S02]  /*6610*/  R2UR UR12, R16 ;  /* 0x00000000100c72ca */ /* 0x000fe400000e0000 */
[----:B------:R-:W-:-:S02]  /*6620*/  R2UR UR13, R17 ;  /* 0x00000000110d72ca */ /* 0x000fc400000e0000 */
[----:B0-----:R-:W-:-:S05]  /*6630*/  I2FP.F32.U32 R0, UR7 ;  /* 0x0000000700007c45 */ /* 0x001fca0008201000 */
[----:B------:R-:W-:Y:S01]  /*6640*/  FMUL R0, R0, UR6 ;  /* 0x0000000600007c20 */ /* 0x000fe20008400000 */
[----:B------:R-:W-:Y:S01]  /*6650*/  ULDC UR6, c[0x0][0x154] ;  /* 0x0000550000067ab9 */ /* 0x000fe20000000800 */
[----:B-1----:R-:W-:-:S04]  /*6660*/  I2FP.F32.U32 R2, UR16 ;  /* 0x0000001000027c45 */ /* 0x002fc80008201000 */
[----:B------:R-:W0:Y:S01]  /*6670*/  F2I.U32.TRUNC.NTZ R0, R0 ;  /* 0x0000000000007305 */ /* 0x000e22000020f000 */
[----:B------:R-:W-:Y:S01]  /*6680*/  FMUL R2, R2, UR6 ;  /* 0x0000000602027c20 */ /* 0x000fe20008400000 */
[----:B------:R-:W-:Y:S06]  /*6690*/  @!P0 BRA `(.L_x_159) ;  /* 0x0000000000308947 */ /* 0x000fec0003800000 */
        /* <DEDUP_REMOVED lines=12> */
.L_x_159:
[----:B------:R-:W-:Y:S01]  /*6760*/  USHF.R.U64 UR6, UR12, UR15, UR13 ;  /* 0x0000000f0c067299 */ /* 0x000fe2000800120d */
[----:B------:R-:W-:Y:S01]  /*6770*/  R2UR UR5, R17 ;  /* 0x00000000110572ca */ /* 0x000fe200000e0000 */
[----:B------:R-:W-:Y:S01]  /*6780*/  USHF.R.U32.HI UR4, URZ, UR15, UR13 ;  /* 0x0000000f3f047299 */ /* 0x000fe2000801160d */
[----:B------:R-:W1:Y:S01]  /*6790*/  F2I.U32.TRUNC.NTZ R2, R2 ;  /* 0x0000000200027305 */ /* 0x000e62000020f000 */
[----:B------:R-:W-:Y:S01]  /*67a0*/  UIADD3 UR9, UP0, URZ, -UR6, URZ ;  /* 0x800000063f097290 */ /* 0x000fe2000ff1e03f */
[----:B------:R-:W-:Y:S01]  /*67b0*/  ULDC.64 UR10, c[0x0][0x620] ;  /* 0x00018800000a7ab9 */ /* 0x000fe20000000a00 */
[----:B------:R-:W-:Y:S02]  /*67c0*/  ULDC UR14, c[0x0][0x608] ;  /* 0x00018200000e7ab9 */ /* 0x000fe40000000800 */
[----:B------:R-:W-:Y:S01]  /*67d0*/  UIADD3.X UR4, URZ, ~UR4, URZ, UP0, !UPT ;  /* 0x800000043f047290 */ /* 0x000fe200087fe43f */
[----:B------:R-:W-:Y:S01]  /*67e0*/  ULDC UR15, c[0x0][0x658] ;  /* 0x00019600000f7ab9 */ /* 0x000fe20000000800 */
[----:B------:R-:W-:-:S02]  /*67f0*/  ULDC UR12, c[0x0][0x144] ;  /* 0x00005100000c7ab9 */ /* 0x000fc40000000800 */
[----:B------:R-:W-:Y:S01]  /*6800*/  UIMAD UR8, UR4, UR10, URZ ;  /* 0x0000000a040872a4 */ /* 0x000fe2000f8e023f */
[----:B------:R-:W-:Y:S02]  /*6810*/  ULDC UR22, c[0x0][0x148] ;  /* 0x0000520000167ab9 */ /* 0x000fe40000000800 */
[----:B------:R-:W-:Y:S01]  /*6820*/  UMOV UR4, UR17 ;  /* 0x0000001100047c82 */ /* 0x000fe20008000000 */
[----:B------:R-:W-:Y:S02]  /*6830*/  UIMAD UR8, UR9, UR11, UR8 ;  /* 0x0000000b090872a4 */ /* 0x000fe4000f8e0208 */
[----:B------:R-:W-:Y:S01]  /*6840*/  UIMAD.WIDE.U32 UR4, UR9, UR10, UR4 ;  /* 0x0000000a090472a5 */ /* 0x000fe2000f8e0004 */
[----:B0-----:R-:W-:Y:S01]  /*6850*/  R2UR UR9, R0 ;  /* 0x00000000000972ca */ /* 0x001fe200000e0000 */
[----:B------:R-:W-:Y:S01]  /*6860*/  ULDC UR20, c[0x0][0x648] ;  /* 0x0001920000147ab9 */ /* 0x000fe20000000800 */
[----:B-1----:R-:W-:Y:S01]  /*6870*/  R2UR UR13, R2 ;  /* 0x00000000020d72ca */ /* 0x002fe200000e0000 */
[----:B------:R-:W-:Y:S01]  /*6880*/  UIADD3 UR8, UR5, UR8, URZ ;  /* 0x0000000805087290 */ /* 0x000fe2000fffe03f */
[----:B------:R-:W-:-:S02]  /*6890*/  ULDC UR21, c[0x0][0x638] ;  /* 0x00018e0000157ab9 */ /* 0x000fc40000000800 */
[----:B------:R-:W-:Y:S02]  /*68a0*/  ULDC UR5, c[0x0][0x618] ;  /* 0x0001860000057ab9 */ /* 0x000fe40000000800 */
[----:B------:R-:W-:Y:S02]  /*68b0*/  USHF.R.U64 UR10, UR4, UR5, UR8 ;  /* 0x00000005040a7299 */ /* 0x000fe40008001208 */
[----:B------:R-:W-:-:S03]  /*68c0*/  USHF.R.U32.HI UR8, URZ, UR5, UR8 ;  /* 0x000000053f087299 */ /* 0x000fc60008011608 */
[----:B------:R-:W-:Y:S01]  /*68d0*/  ULDC.64 UR4, c[0x0][0x640] ;  /* 0x0001900000047ab9 */ /* 0x000fe20000000a00 */
[----:B------:R-:W-:Y:S01]  /*68e0*/  USHF.R.U64 UR11, UR10, UR14, UR8 ;  /* 0x0000000e0a0b7299 */ /* 0x000fe20008001208 */
[----:B------:R-:W-:Y:S01]  /*68f0*/  ISETP.NE.U32.AND P0, PT, RZ, UR4, PT ;  /* 0x00000004ff007c0c */ /* 0x000fe2000bf05070 */
[----:B------:R-:W-:Y:S02]  /*6900*/  USHF.R.U32.HI UR8, URZ, UR14, UR8 ;  /* 0x0000000e3f087299 */ /* 0x000fe40008011608 */
[----:B------:R-:W-:Y:S01]  /*6910*/  UIADD3 UR9, -UR9, URZ, URZ ;  /* 0x0000003f09097290 */ /* 0x000fe2000fffe13f */
[----:B------:R-:W-:Y:S01]  /*6920*/  ISETP.NE.AND.EX P0, PT, RZ, UR5, PT, P0 ;  /* 0x00000005ff007c0c */ /* 0x000fe2000bf05300 */
[----:B------:R-:W-:Y:S02]  /*6930*/  USHF.R.U64 UR17, UR11, UR15, UR8 ;  /* 0x0000000f0b117299 */ /* 0x000fe40008001208 */
[----:B------:R-:W-:Y:S02]  /*6940*/  UIADD3 UR18, -UR13, URZ, URZ ;  /* 0x0000003f0d127290 */ /* 0x000fe4000fffe13f */
[----:B------:R-:W-:-:S02]  /*6950*/  USHF.R.U32.HI UR15, URZ, UR15, UR8 ;  /* 0x0000000f3f0f7299 */ /* 0x000fc40008011608 */
[----:B------:R-:W-:Y:S01]  /*6960*/  UIMAD UR19, UR12, UR9, UR7 ;  /* 0x000000090c1372a4 */ /* 0x000fe2000f8e0207 */
[----:B------:R-:W-:-:S05]  /*6970*/  UMOV UR14, UR17 ;  /* 0x00000011000e7c82 */ /* 0x000fca0008000000 */
[----:B------:R-:W-:Y:S06]  /*6980*/  @!P0 BRA `(.L_x_160) ;  /* 0x0000000000288947 */ /* 0x000fec0003800000 */
        /* <DEDUP_REMOVED lines=10> */
.L_x_160:
        /* <DEDUP_REMOVED lines=9> */
[----:B------:R-:W-:Y:S01]  /*6ac0*/  UIMAD UR5, UR7, UR21, UR17 ;  /* 0x00000015070572a4 */ /* 0x000fe2000f8e0211 */
[----:B------:R-:W-:Y:S02]  /*6ad0*/  ULDC UR8, c[0x0][0x600] ;  /* 0x0001800000087ab9 */ /* 0x000fe40000000800 */
[----:B------:R-:W-:Y:S01]  /*6ae0*/  ULDC UR7, c[0x0][0x610] ;  /* 0x0001840000077ab9 */ /* 0x000fe20000000800 */
[----:B------:R-:W-:Y:S02]  /*6af0*/  UIMAD UR5, UR5, UR8, UR10 ;  /* 0x00000008050572a4 */ /* 0x000fe4000f8e020a */
[----:B------:R-:W-:-:S04]  /*6b00*/  UIMAD UR4, UR4, UR7, UR19 ;  /* 0x00000007040472a4 */ /* 0x000fc8000f8e0213 */
[----:B------:R-:W-:Y:S02]  /*6b10*/  USEL UR7, UR5, UR4, !UP0 ;  /* 0x0000000405077287 */ /* 0x000fe4000c000000 */
[----:B------:R-:W-:-:S04]  /*6b20*/  USEL UR4, UR4, UR5, !UP0 ;  /* 0x0000000504047287 */ /* 0x000fc8000c000000 */
[----:B------:R-:W-:Y:S02]  /*6b30*/  IMAD.U32 R2, RZ, RZ, UR7 ;  /* 0x00000007ff027e24 */ /* 0x000fe4000f8e00ff */
[----:B------:R-:W-:-:S07]  /*6b40*/  IMAD.U32 R18, RZ, RZ, UR4 ;  /* 0x00000004ff127e24 */ /* 0x000fce000f8e00ff */
.L_x_158:
[----:B------:R-:W-:Y:S01]  /*6b50*/  UIADD3 UR45, UR36, UR45, URZ ;  /* 0x0000002d242d7290 */ /* 0x000fe2000fffe03f */
[----:B------:R-:W-:Y:S02]  /*6b60*/  LOP3.LUT P0, RZ, R0, 0xff, RZ, 0xc0, !PT ;  /* 0x000000ff00ff7812 */ /* 0x000fe4000780c0ff */
[----:B------:R-:W-:Y:S01]  /*6b70*/  LOP3.LUT R98, R98, 0x1, RZ, 0x3c, !PT ;  /* 0x0000000162627812 */ /* 0x000fe200078e3cff */
[----:B------:R-:W-:Y:S02]  /*6b80*/  USHF.R.U32.HI UR4, URZ, 0x2, UR45 ;  /* 0x000000023f047899 */ /* 0x000fe4000801162d */
[----:B------:R-:W-:Y:S02]  /*6b90*/  UISETP.GT.U32.AND UP0, UPT, UR45, 0x3, UPT ;  /* 0x000000032d00788c */ /* 0x000fe4000bf04070 */
[----:B------:R-:W-:Y:S02]  /*6ba0*/  ULOP3.LUT UR4, UR4, 0x1, URZ, 0xc0, !UPT ;  /* 0x0000000104047892 */ /* 0x000fe4000f8ec03f */
[----:B------:R-:W-:-:S02]  /*6bb0*/  UISETP.LT.U32.AND UP0, UPT, UR36, 0x4, UP0 ;  /* 0x000000042400788c */ /* 0x000fc40008701070 */
[----:B------:R-:W-:Y:S02]  /*6bc0*/  UISETP.NE.U32.AND UP1, UPT, UR4, 0x1, UPT ;  /* 0x000000010400788c */ /* 0x000fe4000bf25070 */
[----:B------:R-:W-:Y:S02]  /*6bd0*/  USEL UR5, URZ, 0x1, !UP0 ;  /* 0x000000013f057887 */ /* 0x000fe4000c000000 */
[----:B------:R-:W-:Y:S02]  /*6be0*/  UISETP.GT.U32.AND UP1, UPT, UR36, 0x3, !UP1 ;  /* 0x000000032400788c */ /* 0x000fe4000cf24070 */
[----:B------:R-:W-:Y:S02]  /*6bf0*/  ULOP3.LUT UR45, UR45, 0x3, URZ, 0xc0, !UPT ;  /* 0x000000032d2d7892 */ /* 0x000fe4000f8ec03f */
[----:B------:R-:W-:-:S04]  /*6c00*/  USEL UR4, URZ, 0x1, !UP1 ;  /* 0x000000013f047887 */ /* 0x000fc8000c800000 */
[----:B------:R-:W-:Y:S01]  /*6c10*/  ULOP3.LUT UR48, UR4, UR48, UR5, 0x96, !UPT ;  /* 0x0000003004307292 */ /* 0x000fe2000f8e9605 */
[----:B------:R-:W-:Y:S11]  /*6c20*/  @P0 BRA `(.L_x_161) ;  /* 0xffffffa8007c0947 */ /* 0x000ff6000383ffff */
[----:B------:R-:W-:Y:S05]  /*6c30*/  EXIT ;  /* 0x000000000000794d */ /* 0x000fea0003800000 */
.L_x_12:
[----:B------:R-:W-:-:S08]  /*6c40*/  ISETP.NE.AND P0, PT, RZ, UR8, PT ;  /* 0x00000008ff007c0c */ /* 0x000fd0000bf05270 */
[----:B-----5:R-:W0:-:S00]  /*6c50*/  USETMAXREG.DEALLOC.CTAPOOL 0x28 ;  /* 0x00000028000079c8 */ /* 0x020e0000080e0500 */
[----:B------:R-:W-:Y:S05]  /*6c60*/  @P0 EXIT ;  /* 0x000000000000094d */ /* 0x000fea0003800000 */
[----:B0-----:R-:W-:Y:S01]  /*6c70*/  LOP3.LUT P0, RZ, R0, 0xff, RZ, 0xc0, !PT ;  /* 0x000000ff00ff7812 */ /* 0x001fe2000780c0ff */
[----:B------:R-:W-:Y:S02]  /*6c80*/  IMAD.MOV.U32 R8, RZ, RZ, 0x1 ;  /* 0x00000001ff087424 */ /* 0x000fe400078e00ff */
[----:B------:R-:W-:-:S10]  /*6c90*/  IMAD.MOV.U32 R0, RZ, RZ, RZ ;  /* 0x000000ffff007224 */ /* 0x000fd400078e00ff */
[----:B------:R-:W-:Y:S05]  /*6ca0*/  @!P0 BRA `(.L_x_162) ;  /* 0x0000000c00448947 */ /* 0x000fea0003800000 */
[----:B------:R-:W-:Y:S01]  /*6cb0*/  LOP3.LUT P0, RZ, R4, 0x1f, RZ, 0xc0, !PT ;  /* 0x0000001f04ff7812 */ /* 0x000fe2000780c0ff */
[----:B------:R-:W-:Y:S01]  /*6cc0*/  ULDC UR5, c[0x0][0x658] ;  /* 0x0001960000057ab9 */ /* 0x000fe20000000800 */
[----:B------:R-:W-:Y:S01]  /*6cd0*/  UMOV UR6, 0xffffffff ;  /* 0xffffffff00067882 */ /* 0x000fe20000000000 */
[----:B------:R-:W-:Y:S01]  /*6ce0*/  BSSY B0, `(.L_x_162) ;  /* 0x00000cd000007945 */ /* 0x000fe20003800000 */
[----:B------:R-:W-:Y:S01]  /*6cf0*/  USHF.L.U32 UR6, UR6, UR5, URZ ;  /* 0x0000000506067299 */ /* 0x000fe2000800063f */
[C---:B------:R-:W-:Y:S01]  /*6d00*/  ISETP.NE.AND P3, PT, R3.reuse, RZ, PT ;  /* 0x000000ff0300720c */ /* 0x040fe20003f65270 */
[----:B------:R-:W-:Y:S01]  /*6d10*/  IMAD.MOV.U32 R9, RZ, RZ, 0x1 ;  /* 0x00000001ff097424 */ /* 0x000fe200078e00ff */
[----:B------:R-:W-:Y:S01]  /*6d20*/  ISETP.NE.OR P0, PT, R3, RZ, !P0 ;  /* 0x000000ff0300720c */ /* 0x000fe20004705670 */
[----:B------:R-:W-:Y:S01]  /*6d30*/  IMAD.MOV.U32 R8, RZ, RZ, 0x1 ;  /* 0x00000001ff087424 */ /* 0x000fe200078e00ff */
[----:B------:R-:W-:Y:S01]  /*6d40*/  ULDC UR4, c[0x0][0x600] ;  /* 0x0001800000047ab9 */ /* 0x000fe20000000800 */
[----:B------:R-:W-:Y:S01]  /*6d50*/  IMAD.MOV.U32 R0, RZ, RZ, RZ ;  /* 0x000000ffff007224 */ /* 0x000fe200078e00ff */
[----:B------:R-:W-:Y:S01]  /*6d60*/  UMOV UR7, 0x1 ;  /* 0x0000000100077882 */ /* 0x000fe20000000000 */
[----:B------:R-:W-:-:S02]  /*6d70*/  UIADD3 UR21, UR37, 0x1, URZ ;  /* 0x0000000125157890 */ /* 0x000fc4000fffe03f */
[----:B------:R-:W-:Y:S02]  /*6d80*/  ULOP3.LUT UR13, UR40, 0x2, URZ, 0xfc, !UPT ;  /* 0x00000002280d7892 */ /* 0x000fe4000f8efc3f */
[----:B------:R-:W-:Y:S02]  /*6d90*/  UIADD3 UR4, UR4, -0x1, URZ ;  /* 0xffffffff04047890 */ /* 0x000fe4000fffe03f */
[----:B------:R-:W-:Y:S02]  /*6da0*/  USHF.L.U32 UR5, UR7, UR5, URZ ;  /* 0x0000000507057299 */ /* 0x000fe4000800063f */
[----:B------:R-:W-:Y:S01]  /*6db0*/  ULOP3.LUT UR6, URZ, UR6, URZ, 0x33, !UPT ;  /* 0x000000063f067292 */ /* 0x000fe2000f8e333f */
[----:B------:R-:W-:-:S11]  /*6dc0*/  ULDC.64 UR30, c[0x0][0x198] ;  /* 0x00006600001e7ab9 */ /* 0x000fd60000000a00 */
.L_x_174:
[----:B------:R-:W-:-:S03]  /*6dd0*/  UMOV UR7, 0xffffffff ;  /* 0xffffffff00077882 */ /* 0x000fc60000000000 */
[----:B------:R-:W-:Y:S05]  /*6de0*/  BRA.DIV UR7, `(.L_x_163) ;  /* 0x00000012070c7947 */ /* 0x000fea000b800000 */
[----:B------:R-:W-:-:S13]  /*6df0*/  ELECT P6, URZ, PT ;  /* 0x00000000003f782f */ /* 0x000fda00038c0000 */
.L_x_187:
[----:B------:R-:W0:Y:S01]  /*6e00*/  LDC R3, c[0x0][0x28c] ;  /* 0x0000a300ff037b82 */ /* 0x000e220000000800 */
[----:B------:R-:W-:Y:S01]  /*6e10*/  BSSY B1, `(.L_x_164) ;  /* 0x0000044000017945 */ /* 0x000fe20003800000 */
[----:B0-----:R-:W-:-:S13]  /*6e20*/  ISETP.LT.OR P6, PT, R3, 0x1, !P6 ;  /* 0x000000010300780c */ /* 0x001fda00077c1670 */
[----:B------:R-:W-:Y:S05]  /*6e30*/  @P6 BRA `(.L_x_165) ;  /* 0x0000000400046947 */ /* 0x000fea0003800000 */
[----:B------:R-:W-:Y:S02]  /*6e40*/  IMAD.SHL.U32 R6, R2, 0x80, RZ ;  /* 0x0000008002067824 */ /* 0x000fe400078e00ff */
[----:B------:R-:W-:Y:S02]  /*6e50*/  IMAD.SHL.U32 R18, R18, 0x40, RZ ;  /* 0x0000004012127824 */ /* 0x000fe400078e00ff */
[----:B------:R-:W-:Y:S02]  /*6e60*/  IMAD.MOV.U32 R11, RZ, RZ, RZ ;  /* 0x000000ffff0b7224 */ /* 0x000fe400078e00ff */
[----:B------:R-:W-:Y:S02]  /*6e70*/  IMAD.U32 R12, RZ, RZ, UR21 ;  /* 0x00000015ff0c7e24 */ /* 0x000fe4000f8e00ff */
[----:B------:R-:W-:Y:S02]  /*6e80*/  IMAD.MOV.U32 R2, RZ, RZ, R8 ;  /* 0x000000ffff027224 */ /* 0x000fe400078e0008 */
[----:B------:R-:W-:-:S07]  /*6e90*/  IMAD.MOV.U32 R3, RZ, RZ, R0 ;  /* 0x000000ffff037224 */ /* 0x000fce00078e0000 */
.L_x_169:
[----:B------:R-:W0:Y:S01]  /*6ea0*/  S2R R5, SR_CgaCtaId ;  /* 0x0000000000057919 */ /* 0x000e220000008800 */
[----:B------:R-:W-:-:S04]  /*6eb0*/  MOV R4, 0x400 ;  /* 0x0000040000047802 */ /* 0x000fc80000000f00 */
[----:B0-----:R-:W-:Y:S02]  /*6ec0*/  LEA R10, R5, R4, 0x18 ;  /* 0x00000004050a7211 */ /* 0x001fe400078ec0ff */
[----:B------:R-:W-:Y:S01]  /*6ed0*/  SHF.L.U32 R4, R2, 0x1f, RZ ;  /* 0x0000001f02047819 */ /* 0x000fe200000006ff */
[----:B------:R-:W0:Y:S02]  /*6ee0*/  @!P3 LDC R5, c[0x0][0x500] ;  /* 0x00014000ff05bb82 */ /* 0x000e240000000800 */
[----:B------:R-:W-:-:S04]  /*6ef0*/  IMAD R7, R3, 0x8, R10 ;  /* 0x0000000803077824 */ /* 0x000fc800078e020a */
[----:B------:R-:W1:Y:S02]  /*6f00*/  SYNCS.PHASECHK.TRANS64.TRYWAIT P1, [R7+URZ+0x20], R4 ;  /* 0x00002004070075a7 */ /* 0x000e64000802017f */
[----:B-1----:R-:W-:Y:S05]  /*6f10*/  @!P1 BRA `(.L_x_166) ;  /* 0x0000000c00e09947 */ /* 0x002fea0003800000 */
.L_x_188:
[----:B------:R-:W-:Y:S01]  /*6f20*/  UPRMT UR7, UR13, 0x9910, URZ ;  /* 0x000099100d077896 */ /* 0x000fe2000800003f */
[----:B0-----:R0:W-:Y:S03]  /*6f30*/  @!P3 SYNCS.ARRIVE.TRANS64 RZ, [R7+URZ], R5 ;  /* 0x0000000507ffb9a7 */ /* 0x0011e6000800003f */
[----:B------:R-:W-:-:S06]  /*6f40*/  UISETP.NE.AND UP0, UPT, UR7, 0x2, UPT ;  /* 0x000000020700788c */ /* 0x000fcc000bf05270 */
[----:B------:R-:W-:-:S13]  /*6f50*/  PLOP3.LUT P1, PT, PT, PT, UP0, 0x80, 0x0 ;  /* 0x000000000000781c */ /* 0x000fda0003f2f008 */
[----:B0-----:R-:W-:Y:S05]  /*6f60*/  @P1 BRA `(.L_x_167) ;  /* 0x0000000000041947 */ /* 0x001fea0003800000 */
[----:B------:R-:W-:Y:S01]  /*6f70*/  BPT.TRAP 0x1 ;  /* 0x000000040000795c */ /* 0x000fe20000300000 */
.L_x_167:
[----:B------:R-:W-:Y:S05]  /*6f80*/  @P0 BRA `(.L_x_168) ;  /* 0x0000000000040947 */ /* 0x000fea0003800000 */
[----:B------:R-:W-:Y:S01]  /*6f90*/  BPT.TRAP 0x1 ;  /* 0x000000040000795c */ /* 0x000fe20000300000 */
.L_x_168:
[--C-:B-1----:R-:W-:Y:S01]  /*6fa0*/  IMAD R4, R3, 0x4000, R10.reuse ;  /* 0x0000400003047824 */ /* 0x102fe200078e020a */
[----:B------:R-:W-:Y:S01]  /*6fb0*/  R2UR UR34, R11 ;  /* 0x000000000b2272ca */ /* 0x000fe200000e0000 */
[----:B------:R-:W-:Y:S01]  /*6fc0*/  IMAD R10, R3, 0x8000, R10 ;  /* 0x00008000030a7824 */ /* 0x000fe200078e020a */
[----:B------:R-:W-:Y:S01]  /*6fd0*/  R2UR UR33, R7 ;  /* 0x00000000072172ca */ /* 0x000fe200000e0000 */
[----:B------:R-:W-:Y:S01]  /*6fe0*/  VIADD R12, R12, 0xffffffff ;  /* 0xffffffff0c0c7836 */ /* 0x000fe20000000000 */
[----:B------:R-:W-:Y:S01]  /*6ff0*/  R2UR UR24, R4 ;  /* 0x00000000041872ca */ /* 0x000fe200000e0000 */
[----:B------:R-:W-:Y:S01]  /*7000*/  UIADD3 UR14, UP0, UR30, 0xf0, URZ ;  /* 0x000000f01e0e7890 */ /* 0x000fe2000ff1e03f */
[----:B------:R-:W-:Y:S01]  /*7010*/  R2UR UR8, R10 ;  /* 0x000000000a0872ca */ /* 0x000fe200000e0000 */
[----:B------:R-:W-:Y:S01]  /*7020*/  UIADD3 UR42, UP1, UR30, 0x1f0, URZ ;  /* 0x000001f01e2a7890 */ /* 0x000fe2000ff3e03f */
[----:B------:R-:W-:Y:S01]  /*7030*/  R2UR UR36, R19 ;  /* 0x00000000132472ca */ /* 0x000fe200000e0000 */
[----:B------:R-:W-:Y:S01]  /*7040*/  UIADD3.X UR15, URZ, UR31, URZ, UP0, !UPT ;  /* 0x0000001f3f0f7290 */ /* 0x000fe200087fe43f */
[----:B------:R-:W-:Y:S01]  /*7050*/  R2UR UR35, R18 ;  /* 0x00000000122372ca */ /* 0x000fe200000e0000 */
[----:B------:R-:W-:Y:S01]  /*7060*/  UIADD3.X UR43, URZ, UR31, URZ, UP1, !UPT ;  /* 0x0000001f3f2b7290 */ /* 0x000fe20008ffe43f */
[----:B------:R-:W-:Y:S01]  /*7070*/  R2UR UR19, R6 ;  /* 0x00000000061372ca */ /* 0x000fe200000e0000 */
[----:B------:R-:W-:Y:S01]  /*7080*/  UIADD3 UR26, UR34, 0x40, URZ ;  /* 0x00000040221a7890 */ /* 0x000fe2000fffe03f */
[----:B------:R-:W-:Y:S01]  /*7090*/  ISETP.GT.AND P2, PT, R12, 0x1, PT ;  /* 0x000000010c00780c */ /* 0x000fe20003f44270 */
[----:B------:R-:W-:Y:S01]  /*70a0*/  VIADD R3, R3, 0x1 ;  /* 0x0000000103037836 */ /* 0x000fe20000000000 */
[----:B------:R-:W-:Y:S01]  /*70b0*/  UMOV UR22, 0x0 ;  /* 0x0000000000167882 */ /* 0x000fe20000000000 */
[----:B------:R-:W-:Y:S01]  /*70c0*/  UIADD3 UR32, UR24, 0x180, URZ ;  /* 0x0000018018207890 */ /* 0x000fe2000fffe03f */
[----:B------:R-:W-:Y:S01]  /*70d0*/  VIADD R11, R11, 0x80 ;  /* 0x000000800b0b7836 */ /* 0x000fe20000000000 */
[----:B------:R-:W-:Y:S01]  /*70e0*/  UIADD3 UR24, UR24, 0x2180, URZ ;  /* 0x0000218018187890 */ /* 0x000fe2000fffe03f */
[----:B------:R-:W-:Y:S01]  /*70f0*/  ISETP.NE.AND P1, PT, R3, 0x4, PT ;  /* 0x000000040300780c */ /* 0x000fe20003f25270 */
[----:B------:R-:W-:-:S02]  /*7100*/  UIADD3 UR16, UR8, 0x10180, URZ ;  /* 0x0001018008107890 */ /* 0x000fc4000fffe03f */
[----:B------:R-:W-:Y:S01]  /*7110*/  UIADD3 UR8, UR8, 0x14180, URZ ;  /* 0x0001418008087890 */ /* 0x000fe2000fffe03f */
[----:B------:R-:W-:Y:S01]  /*7120*/  SEL R5, RZ, 0x1, P1 ;  /* 0x00000001ff057807 */ /* 0x000fe20000800000 */
[----:B------:R-:W-:Y:S01]  /*7130*/  UMOV UR23, 0x10000000 ;  /* 0x1000000000177882 */ /* 0x000fe20000000000 */
[----:B------:R-:W-:Y:S01]  /*7140*/  UMOV UR25, UR33 ;  /* 0x0000002100197c82 */ /* 0x000fe20008000000 */
[----:B------:R-:W-:Y:S01]  /*7150*/  UMOV UR28, UR36 ;  /* 0x00000024001c7c82 */ /* 0x000fe20008000000 */
[----:B------:R-:W-:Y:S01]  /*7160*/  UMOV UR27, UR35 ;  /* 0x00000023001b7c82 */ /* 0x000fe20008000000 */
[----:B------:R-:W-:Y:S01]  /*7170*/  UMOV UR17, UR33 ;  /* 0x0000002100117c82 */ /* 0x000fe20008000000 */
[----:B------:R-:W-:Y:S01]  /*7180*/  UMOV UR18, UR34 ;  /* 0x0000002200127c82 */ /* 0x000fe20008000000 */
[----:B------:R-:W-:Y:S01]  /*7190*/  UMOV UR20, UR36 ;  /* 0x0000002400147c82 */ /* 0x000fe20008000000 */
[----:B------:R0:W-:Y:S01]  /*71a0*/  UTMALDG.3D [UR32], [UR14], desc[UR22] ;  /* 0x000016200e0075b4 */ /* 0x0001e20008011000 */
[----:B------:R-:W-:Y:S01]  /*71b0*/  UMOV UR9, UR33 ;  /* 0x0000002100097c82 */ /* 0x000fe20008000000 */
[----:B------:R-:W-:Y:S01]  /*71c0*/  UMOV UR11, UR19 ;  /* 0x00000013000b7c82 */ /* 0x000fe20008000000 */
[----:B------:R-:W-:Y:S01]  /*71d0*/  UMOV UR12, UR36 ;  /* 0x00000024000c7c82 */ /* 0x000fe20008000000 */
[----:B------:R-:W-:Y:S01]  /*71e0*/  UMOV UR10, UR26 ;  /* 0x0000001a000a7c82 */ /* 0x000fe20008000000 */
[----:B------:R-:W-:-:S02]  /*71f0*/  LOP3.LUT R2, R2, R5, RZ, 0x3c, !PT ;  /* 0x0000000502027212 */ /* 0x000fc400078e3cff */
[----:B------:R-:W-:Y:S01]  /*7200*/  SEL R3, R3, RZ, P1 ;  /* 0x000000ff03037207 */ /* 0x000fe20000800000 */
[----:B------:R0:W-:Y:S01]  /*7210*/  UTMALDG.3D [UR24], [UR14], desc[UR22] ;  /* 0x000016180e0075b4 */ /* 0x0001e20008011000 */
[----:B------:R0:W-:Y:S01]  /*7220*/  UTMALDG.3D [UR16], [UR42], desc[UR22] ;  /* 0x000016102a0075b4 */ /* 0x0001e20008011000 */
[----:B------:R0:W-:Y:S02]  /*7230*/  UTMALDG.3D [UR8], [UR42], desc[UR22] ;  /* 0x000016082a0075b4 */ /* 0x0001e40008011000 */
[----:B0-----:R-:W-:Y:S05]  /*7240*/  @P2 BRA `(.L_x_169) ;  /* 0xfffffffc00142947 */ /* 0x001fea000383ffff */
.L_x_165:
[----:B------:R-:W-:Y:S05]  /*7250*/  BSYNC B1 ;  /* 0x0000000000017941 */ /* 0x000fea0003800000 */
.L_x_164:
[----:B------:R-:W-:Y:S01]  /*7260*/  LOP3.LUT P4, RZ, R9, 0xff, RZ, 0xc0, !PT ;  /* 0x000000ff09ff7812 */ /* 0x000fe2000788c0ff */
[----:B------:R-:W-:Y:S01]  /*7270*/  VIADD R0, R0, UR37 ;  /* 0x0000002500007c36 */ /* 0x000fe20008000000 */
[----:B------:R-:W-:Y:S01]  /*7280*/  ULDC.64 UR8, c[0x0][0x650] ;  /* 0x0001940000087ab9 */ /* 0x000fe20000000a00 */
[----:B------:R-:W-:Y:S01]  /*7290*/  BSSY B1, `(.L_x_170) ;  /* 0x000006f000017945 */ /* 0x000fe20003800000 */
[----:B------:R-:W-:Y:S01]  /*72a0*/  IMAD.MOV.U32 R18, RZ, RZ, -0x1 ;  /* 0xffffffffff127424 */ /* 0x000fe200078e00ff */
[----:B------:R-:W-:Y:S01]  /*72b0*/  PRMT R9, RZ, 0x7610, R9 ;  /* 0x00007610ff097816 */ /* 0x000fe20000000009 */
[----:B------:R-:W-:Y:S01]  /*72c0*/  IMAD.MOV.U32 R19, RZ, RZ, -0x1 ;  /* 0xffffffffff137424 */ /* 0x000fe200078e00ff */
[C---:B------:R-:W-:Y:S02]  /*72d0*/  ISETP.GT.U32.AND P1, PT, R0.reuse, 0x3, PT ;  /* 0x000000030000780c */ /* 0x040fe40003f24070 */
[----:B------:R-:W-:Y:S02]  /*72e0*/  SHF.R.U32.HI R2, RZ, 0x2, R0 ;  /* 0x00000002ff027819 */ /* 0x000fe40000011600 */
[----:B------:R-:W-:-:S02]  /*72f0*/  LOP3.LUT R0, R0, 0x3, RZ, 0xc0, !PT ;  /* 0x0000000300007812 */ /* 0x000fc400078ec0ff */
[----:B------:R-:W0:Y:S01]  /*7300*/  @P4 S2R R4, SR_CgaCtaId ;  /* 0x0000000000044919 */ /* 0x000e220000008800 */
[----:B------:R-:W-:Y:S02]  /*7310*/  @P4 MOV R3, 0x400 ;  /* 0x0000040000034802 */ /* 0x000fe40000000f00 */
[----:B------:R-:W-:-:S04]  /*7320*/  LOP3.LUT R2, R2, 0x1, RZ, 0xc0, !PT ;  /* 0x0000000102027812 */ /* 0x000fc800078ec0ff */
[----:B------:R-:W-:Y:S02]  /*7330*/  ISETP.NE.U32.AND P2, PT, R2, 0x1, PT ;  /* 0x000000010200780c */ /* 0x000fe40003f45070 */
[----:B0-----:R-:W-:Y:S01]  /*7340*/  @P4 LEA R3, R4, R3, 0x18 ;  /* 0x0000000304034211 */ /* 0x001fe200078ec0ff */
[----:B------:R-:W-:-:S03]  /*7350*/  IMAD.U32 R4, RZ, RZ, UR37 ;  /* 0x00000025ff047e24 */ /* 0x000fc6000f8e00ff */
[----:B------:R0:W-:Y:S01]  /*7360*/  @P4 SYNCS.ARRIVE.TRANS64.A1T0 RZ, [R3+URZ+0x78], RZ ;  /* 0x000078ff03ff49a7 */ /* 0x0001e2000810003f */
[----:B------:R-:W-:Y:S02]  /*7370*/  IADD3 R16, P4, R16, UR52, RZ ;  /* 0x0000003410107c10 */ /* 0x000fe4000ff9e0ff */
[----:B------:R-:W-:Y:S02]  /*7380*/  ISETP.LT.U32.AND P1, PT, R4, 0x4, P1 ;  /* 0x000000040400780c */ /* 0x000fe40000f21070 */
[----:B------:R-:W-:Y:S02]  /*7390*/  IADD3.X R17, R17, UR39, RZ, P4, !PT ;  /* 0x0000002711117c10 */ /* 0x000fe4000a7fe4ff */
[----:B------:R-:W-:Y:S02]  /*73a0*/  ISETP.GE.U32.AND P4, PT, R16, UR8, PT ;  /* 0x0000000810007c0c */ /* 0x000fe4000bf86070 */
[----:B0-----:R-:W-:Y:S02]  /*73b0*/  SEL R3, RZ, 0x1, !P1 ;  /* 0x00000001ff037807 */ /* 0x001fe40004800000 */
[----:B------:R-:W-:-:S02]  /*73c0*/  ISETP.GE.U32.AND.EX P1, PT, R17, UR9, PT, P4 ;  /* 0x0000000911007c0c */ /* 0x000fc4000bf26140 */
[----:B------:R-:W-:-:S04]  /*73d0*/  ISETP.GT.U32.AND P2, PT, R4, 0x3, !P2 ;  /* 0x000000030400780c */ /* 0x000fc80005744070 */
[----:B------:R-:W-:-:S04]  /*73e0*/  SEL R2, RZ, 0x1, !P2 ;  /* 0x00000001ff027807 */ /* 0x000fc80005000000 */
[--C-:B------:R-:W-:Y:S01]  /*73f0*/  LOP3.LUT R8, R2, R8, R3.reuse, 0x96, !PT ;  /* 0x0000000802087212 */ /* 0x100fe200078e9603 */
[----:B------:R-:W-:Y:S01]  /*7400*/  IMAD.MOV.U32 R2, RZ, RZ, -0x1 ;  /* 0xffffffffff027424 */ /* 0x000fe200078e00ff */
[----:B------:R-:W-:Y:S01]  /*7410*/  PRMT R3, RZ, 0x7610, R3 ;  /* 0x00007610ff037816 */ /* 0x000fe20000000003 */
[----:B------:R-:W-:Y:S06]  /*7420*/  @P1 BRA `(.L_x_171) ;  /* 0x0000000400541947 */ /* 0x000fec0003800000 */
[----:B------:R-:W0:Y:S01]  /*7430*/  S2UR UR7, SR_CTAID.X ;  /* 0x00000000000779c3 */ /* 0x000e220000002500 */
[----:B------:R-:W-:Y:S01]  /*7440*/  ULDC.64 UR8, c[0x0][0x628] ;  /* 0x00018a0000087ab9 */ /* 0x000fe20000000a00 */
[----:B------:R-:W-:Y:S01]  /*7450*/  ULDC UR10, c[0x0][0x150] ;  /* 0x00005400000a7ab9 */ /* 0x000fe20000000800 */
[----:B------:R-:W-:Y:S01]  /*7460*/  ISETP.NE.U32.AND P1, PT, RZ, UR8, PT ;  /* 0x00000008ff007c0c */ /* 0x000fe2000bf25070 */
[----:B------:R-:W-:Y:S01]  /*7470*/  ULDC UR11, c[0x0][0x630] ;  /* 0x00018c00000b7ab9 */ /* 0x000fe20000000800 */
[----:B------:R-:W-:Y:S01]  /*7480*/  ULDC UR14, c[0x0][0x154] ;  /* 0x00005500000e7ab9 */ /* 0x000fe20000000800 */
[----:B------:R-:W-:Y:S01]  /*7490*/  IMAD.MOV.U32 R2, RZ, RZ, R16 ;  /* 0x000000ffff027224 */ /* 0x000fe200078e0010 */
[----:B------:R-:W-:Y:S01]  /*74a0*/  ISETP.NE.AND.EX P1, PT, RZ, UR9, PT, P1 ;  /* 0x00000009ff007c0c */ /* 0x000fe2000bf25310 */
[----:B------:R-:W1:Y:S01]  /*74b0*/  S2UR UR12, SR_CTAID.Y ;  /* 0x00000000000c79c3 */ /* 0x000e620000002600 */
[----:B0-----:R-:W-:-:S05]  /*74c0*/  I2FP.F32.U32 R3, UR7 ;  /* 0x0000000700037c45 */ /* 0x001fca0008201000 */
[----:B------:R-:W-:Y:S01]  /*74d0*/  FMUL R10, R3, UR10 ;  /* 0x0000000a030a7c20 */ /* 0x000fe20008400000 */
[----:B------:R-:W-:-:S05]  /*74e0*/  IMAD.MOV.U32 R3, RZ, RZ, R17 ;  /* 0x000000ffff037224 */ /* 0x000fca00078e0011 */
[----:B------:R-:W-:Y:S05]  /*74f0*/  @!P1 BRA `(.L_x_172) ;  /* 0x0000000000289947 */ /* 0x000fea0003800000 */
[----:B------:R-:W-:Y:S02]  /*7500*/  ULDC UR10, c[0x0][0x634] ;  /* 0x00018d00000a7ab9 */ /* 0x000fe40000000800 */
[----:B------:R-:W-:-:S05]  /*7510*/  IADD3 R7, P1, R16, UR10, RZ ;  /* 0x0000000a10077c10 */ /* 0x000fca000ff3e0ff */
[----:B------:R-:W-:-:S04]  /*7520*/  IMAD.X R11, RZ, RZ, R17, P1 ;  /* 0x000000ffff0b7224 */ /* 0x000fc800008e0611 */
[----:B------:R-:W-:-:S04]  /*7530*/  IMAD.WIDE.U32 R4, R11, UR8, RZ ;  /* 0x000000080b047c25 */ /* 0x000fc8000f8e00ff */
[----:B------:R-:W-:-:S04]  /*7540*/  IMAD.WIDE.U32 R4, P1, R7, UR9, R4 ;  /* 0x0000000907047c25 */ /* 0x000fc8000f820004 */
[----:B------:R-:W-:-:S04]  /*7550*/  IMAD.WIDE.U32 R6, R7, UR8, RZ ;  /* 0x0000000807067c25 */ /* 0x000fc8000f8e00ff */
[----:B------:R-:W-:Y:S01]  /*7560*/  IMAD.X R3, RZ, RZ, RZ, P1 ;  /* 0x000000ffff037224 */ /* 0x000fe200008e06ff */
[----:B------:R-:W-:Y:S01]  /*7570*/  IADD3 RZ, P1, R7, R4, RZ ;  /* 0x0000000407ff7210 */ /* 0x000fe20007f3e0ff */
[----:B------:R-:W-:-:S04]  /*7580*/  IMAD.MOV.U32 R2, RZ, RZ, R5 ;  /* 0x000000ffff027224 */ /* 0x000fc800078e0005 */
[----:B------:R-:W-:-:S08]  /*7590*/  IMAD.WIDE.U32.X R2, R11, UR9, R2, P1 ;  /* 0x000000090b027c25 */ /* 0x000fd000088e0402 */
.L_x_172:
[--C-:B------:R-:W-:Y:S01]  /*75a0*/  SHF.R.U64 R19, R2, UR11, R3.reuse ;  /* 0x0000000b02137c19 */ /* 0x100fe20008001203 */
[----:B------:R-:W0:Y:S01]  /*75b0*/  F2I.U32.TRUNC.NTZ R10, R10 ;  /* 0x0000000a000a7305 */ /* 0x000e22000020f000 */
[----:B------:R-:W-:Y:S01]  /*75c0*/  SHF.R.U32.HI R2, RZ, UR11, R3 ;  /* 0x0000000bff027c19 */ /* 0x000fe20008011603 */
[----:B------:R-:W-:Y:S01]  /*75d0*/  ULDC.64 UR8, c[0x0][0x620] ;  /* 0x0001880000087ab9 */ /* 0x000fe20000000a00 */
[----:B------:R-:W-:Y:S01]  /*75e0*/  IADD3 R5, P1, RZ, -R19, RZ ;  /* 0x80000013ff057210 */ /* 0x000fe20007f3e0ff */
[----:B------:R-:W2:Y:S01]  /*75f0*/  LDC R15, c[0x0][0x610] ;  /* 0x00018400ff0f7b82 */ /* 0x000ea20000000800 */
[----:B-1----:R-:W-:Y:S01]  /*7600*/  I2FP.F32.U32 R4, UR12 ;  /* 0x0000000c00047c45 */ /* 0x002fe20008201000 */
[----:B------:R-:W-:Y:S01]  /*7610*/  ULDC UR11, c[0x0][0x658] ;  /* 0x00019600000b7ab9 */ /* 0x000fe20000000800 */
[----:B------:R-:W-:Y:S01]  /*7620*/  ULDC UR16, c[0x0][0x648] ;  /* 0x0001920000107ab9 */ /* 0x000fe20000000800 */
[----:B------:R-:W-:Y:S02]  /*7630*/  IMAD.X R2, RZ, RZ, ~R2, P1 ;  /* 0x000000ffff027224 */ /* 0x000fe400008e0e02 */
[----:B------:R-:W-:Y:S01]  /*7640*/  FMUL R6, R4, UR14 ;  /* 0x0000000e04067c20 */ /* 0x000fe20008400000 */
[----:B------:R-:W-:Y:S01]  /*7650*/  ULDC.64 UR14, c[0x0][0x640] ;  /* 0x00019000000e7ab9 */ /* 0x000fe20000000a00 */
[----:B------:R-:W-:Y:S01]  /*7660*/  IMAD R4, R2, UR8, RZ ;  /* 0x0000000802047c24 */ /* 0x000fe2000f8e02ff */
[----:B------:R-:W-:Y:S01]  /*7670*/  ISETP.NE.U32.AND P1, PT, RZ, UR14, PT ;  /* 0x0000000eff007c0c */ /* 0x000fe2000bf25070 */
[C---:B------:R-:W-:Y:S01]  /*7680*/  IMAD.WIDE.U32 R2, R5.reuse, UR8, R16 ;  /* 0x0000000805027c25 */ /* 0x040fe2000f8e0010 */
[----:B0-----:R-:W-:Y:S01]  /*7690*/  R2UR UR8, R10 ;  /* 0x000000000a0872ca */ /* 0x001fe200000e0000 */
[----:B------:R-:W0:Y:S01]  /*76a0*/  F2I.U32.TRUNC.NTZ R6, R6 ;  /* 0x0000000600067305 */ /* 0x000e22000020f000 */
[----:B------:R-:W-:Y:S01]  /*76b0*/  ISETP.NE.AND.EX P1, PT, RZ, UR15, PT, P1 ;  /* 0x0000000fff007c0c */ /* 0x000fe2000bf25310 */
[----:B------:R-:W-:Y:S01]  /*76c0*/  IMAD R5, R5, UR9, R4 ;  /* 0x0000000905057c24 */ /* 0x000fe2000f8e0204 */
[----:B------:R-:W-:-:S03]  /*76d0*/  ULDC UR9, c[0x0][0x618] ;  /* 0x0001860000097ab9 */ /* 0x000fc60000000800 */
[----:B------:R-:W-:-:S05]  /*76e0*/  IMAD.IADD R3, R3, 0x1, R5 ;  /* 0x0000000103037824 */ /* 0x000fca00078e0205 */
[--C-:B------:R-:W-:Y:S02]  /*76f0*/  SHF.R.U64 R10, R2, UR9, R3.reuse ;  /* 0x00000009020a7c19 */ /* 0x100fe40008001203 */
[----:B------:R-:W-:Y:S01]  /*7700*/  SHF.R.U32.HI R3, RZ, UR9, R3 ;  /* 0x00000009ff037c19 */ /* 0x000fe20008011603 */
[----:B------:R-:W-:Y:S01]  /*7710*/  ULDC UR9, c[0x0][0x608] ;  /* 0x0001820000097ab9 */ /* 0x000fe20000000800 */
[----:B0-----:R-:W-:Y:S02]  /*7720*/  R2UR UR10, R6 ;  /* 0x00000000060a72ca */ /* 0x001fe400000e0000 */
[--C-:B------:R-:W-:Y:S02]  /*7730*/  SHF.R.U64 R12, R10, UR9, R3.reuse ;  /* 0x000000090a0c7c19 */ /* 0x100fe40008001203 */
[----:B------:R-:W-:Y:S01]  /*7740*/  SHF.R.U32.HI R3, RZ, UR9, R3 ;  /* 0x00000009ff037c19 */ /* 0x000fe20008011603 */
[----:B------:R-:W-:-:S03]  /*7750*/  UIADD3 UR9, -UR8, URZ, URZ ;  /* 0x0000003f08097290 */ /* 0x000fc6000fffe13f */
[--C-:B------:R-:W-:Y:S01]  /*7760*/  SHF.R.U64 R13, R12, UR11, R3.reuse ;  /* 0x0000000b0c0d7c19 */ /* 0x100fe20008001203 */
[----:B------:R-:W-:Y:S01]  /*7770*/  ULDC UR8, c[0x0][0x144] ;  /* 0x0000510000087ab9 */ /* 0x000fe20000000800 */
[----:B------:R-:W-:-:S03]  /*7780*/  SHF.R.U32.HI R3, RZ, UR11, R3 ;  /* 0x0000000bff037c19 */ /* 0x000fc60008011603 */
[----:B------:R-:W-:Y:S01]  /*7790*/  IMAD.MOV.U32 R2, RZ, RZ, R13 ;  /* 0x000000ffff027224 */ /* 0x000fe200078e000d */
[----:B------:R-:W-:Y:S06]  /*77a0*/  @!P1 BRA `(.L_x_173) ;  /* 0x0000000000289947 */ /* 0x000fec0003800000 */
        /* <DEDUP_REMOVED lines=10> */
.L_x_173:
[----:B------:R-:W-:Y:S01]  /*7850*/  UISETP.NE.AND UP0, UPT, UR38, URZ, UPT ;  /* 0x0000003f2600728c */ /* 0x000fe2000bf05270 */
[----:B------:R-:W-:Y:S01]  /*7860*/  SHF.R.U64 R3, R2, UR16, R3 ;  /* 0x0000001002037c19 */ /* 0x000fe20008001203 */
[----:B------:R-:W-:Y:S01]  /*7870*/  UIADD3 UR10, -UR10, URZ, URZ ;  /* 0x0000003f0a0a7290 */ /* 0x000fe2000fffe13f */
[----:B------:R-:W-:Y:S01]  /*7880*/  LOP3.LUT R2, R12, UR6, RZ, 0xc0, !PT ;  /* 0x000000060c027c12 */ /* 0x000fe2000f8ec0ff */
[----:B------:R-:W-:Y:S01]  /*7890*/  UIMAD UR7, UR8, UR9, UR7 ;  /* 0x00000009080772a4 */ /* 0x000fe2000f8e0207 */
[----:B------:R-:W-:Y:S01]  /*78a0*/  LOP3.LUT R5, R10, UR4, RZ, 0xc0, !PT ;  /* 0x000000040a057c12 */ /* 0x000fe2000f8ec0ff */
[----:B------:R-:W-:Y:S01]  /*78b0*/  IMAD.MOV R4, RZ, RZ, -R3 ;  /* 0x000000ffff047224 */ /* 0x000fe200078e0a03 */
[----:B------:R-:W-:Y:S01]  /*78c0*/  ULDC UR8, c[0x0][0x148] ;  /* 0x0000520000087ab9 */ /* 0x000fe20000000800 */
[----:B------:R-:W-:Y:S01]  /*78d0*/  IMAD R18, R3, UR5, R2 ;  /* 0x0000000503127c24 */ /* 0x000fe2000f8e0202 */
[----:B------:R-:W-:Y:S01]  /*78e0*/  PLOP3.LUT P1, PT, PT, PT, UP0, 0x80, 0x0 ;  /* 0x000000000000781c */ /* 0x000fe20003f2f008 */
[----:B------:R-:W-:Y:S01]  /*78f0*/  IMAD.MOV.U32 R3, RZ, RZ, 0x1 ;  /* 0x00000001ff037424 */ /* 0x000fe200078e00ff */
[----:B------:R-:W-:-:S03]  /*7900*/  @UP0 UIMAD UR7, UR8, UR10, UR12 ;  /* 0x0000000a080702a4 */ /* 0x000fc6000f8e020c */
[----:B------:R-:W-:Y:S02]  /*7910*/  ULDC UR8, c[0x0][0x638] ;  /* 0x00018e0000087ab9 */ /* 0x000fe40000000800 */
[----:B------:R-:W-:Y:S02]  /*7920*/  IMAD R2, R4, UR8, R13 ;  /* 0x0000000804027c24 */ /* 0x000fe4000f8e020d */
[----:B--2---:R-:W-:Y:S01]  /*7930*/  IMAD R18, R18, R15, UR7 ;  /* 0x0000000712127e24 */ /* 0x004fe2000f8e020f */
[----:B------:R-:W-:Y:S02]  /*7940*/  ULDC UR7, c[0x0][0x600] ;  /* 0x0001800000077ab9 */ /* 0x000fe40000000800 */
[----:B------:R-:W-:-:S05]  /*7950*/  IMAD R5, R2, UR7, R5 ;  /* 0x0000000702057c24 */ /* 0x000fca000f8e0205 */
[----:B------:R-:W-:Y:S02]  /*7960*/  SEL R2, R5, R18, !P1 ;  /* 0x0000001205027207 */ /* 0x000fe40004800000 */
[----:B------:R-:W-:-:S07]  /*7970*/  SEL R18, R18, R5, !P1 ;  /* 0x0000000512127207 */ /* 0x000fce0004800000 */
.L_x_171:
[----:B------:R-:W-:Y:S05]  /*7980*/  BSYNC B1 ;  /* 0x0000000000017941 */ /* 0x000fea0003800000 */
.L_x_170:
[----:B------:R-:W-:-:S13]  /*7990*/  LOP3.LUT P1, RZ, R3, 0xff, RZ, 0xc0, !PT ;  /* 0x000000ff03ff7812 */ /* 0x000fda000782c0ff */
[----:B------:R-:W-:Y:S05]  /*79a0*/  @P1 BRA `(.L_x_174) ;  /* 0xfffffff400081947 */ /* 0x000fea000383ffff */
[----:B------:R-:W-:Y:S05]  /*79b0*/  BSYNC B0 ;  /* 0x0000000000007941 */ /* 0x000fea0003800000 */
.L_x_162:
[----:B------:R-:W-:-:S03]  /*79c0*/  UMOV UR7, 0xffffffff ;  /* 0xffffffff00077882 */ /* 0x000fc60000000000 */
[----:B------:R-:W-:Y:S05]  /*79d0*/  BRA.DIV UR7, `(.L_x_175) ;  /* 0x0000000607447947 */ /* 0x000fea000b800000 */
[----:B------:R-:W-:-:S13]  /*79e0*/  ELECT P6, URZ, PT ;  /* 0x00000000003f782f */ /* 0x000fda00038c0000 */
.L_x_191:
[----:B------:R-:W-:Y:S04]  /*79f0*/  BSSY B0, `(.L_x_176) ;  /* 0x000002c000007945 */ /* 0x000fe80003800000 */
[----:B------:R-:W-:Y:S05]  /*7a00*/  @!P6 BRA `(.L_x_177) ;  /* 0x0000000000a8e947 */ /* 0x000fea0003800000 */
[----:B------:R-:W-:-:S04]  /*7a10*/  ULOP3.LUT UR7, UR40, 0x2, URZ, 0xfc, !UPT ;  /* 0x0000000228077892 */ /* 0x000fc8000f8efc3f */
[----:B------:R-:W-:-:S06]  /*7a20*/  UISETP.NE.AND UP0, UPT, UR7, 0x3, UPT ;  /* 0x000000030700788c */ /* 0x000fcc000bf05270 */
[----:B------:R-:W-:-:S13]  /*7a30*/  PLOP3.LUT P0, PT, PT, PT, UP0, 0x80, 0x0 ;  /* 0x000000000000781c */ /* 0x000fda0003f0f008 */
[----:B------:R-:W-:Y:S05]  /*7a40*/  @!P0 BRA `(.L_x_178) ;  /* 0x0000000000048947 */ /* 0x000fea0003800000 */
[----:B------:R-:W-:Y:S01]  /*7a50*/  BPT.TRAP 0x1 ;  /* 0x000000040000795c */ /* 0x000fe20000300000 */
.L_x_178:
[----:B------:R-:W0:Y:S01]  /*7a60*/  S2R R3, SR_CgaCtaId ;  /* 0x0000000000037919 */ /* 0x000e220000008800 */
[----:B------:R-:W-:-:S04]  /*7a70*/  MOV R2, 0x400 ;  /* 0x0000040000027802 */ /* 0x000fc80000000f00 */
[----:B0-----:R-:W-:Y:S02]  /*7a80*/  LEA R3, R3, R2, 0x18 ;  /* 0x0000000203037211 */ /* 0x001fe400078ec0ff */
[----:B------:R-:W-:-:S03]  /*7a90*/  SHF.L.U32 R2, R8, 0x1f, RZ ;  /* 0x0000001f08027819 */ /* 0x000fc600000006ff */
[----:B------:R-:W-:-:S04]  /*7aa0*/  VIADD R3, R3, 0x20 ;  /* 0x0000002003037836 */ /* 0x000fc80000000000 */
[C---:B------:R-:W-:Y:S02]  /*7ab0*/  IMAD R7, R0.reuse, 0x8, R3 ;  /* 0x0000000800077824 */ /* 0x040fe400078e0203 */
[----:B------:R-:W-:Y:S02]  /*7ac0*/  VIADD R0, R0, 0x1 ;  /* 0x0000000100007836 */ /* 0x000fe40000000000 */
[----:B------:R-:W0:Y:S03]  /*7ad0*/  SYNCS.PHASECHK.TRANS64.TRYWAIT P0, [R7+URZ], R2 ;  /* 0x00000002070075a7 */ /* 0x000e26000800017f */
[----:B------:R-:W-:-:S04]  /*7ae0*/  ISETP.NE.AND P1, PT, R0, 0x4, PT ;  /* 0x000000040000780c */ /* 0x000fc80003f25270 */
[----:B------:R-:W-:Y:S02]  /*7af0*/  SEL R5, RZ, 0x1, P1 ;  /* 0x00000001ff057807 */ /* 0x000fe40000800000 */
[----:B------:R-:W-:Y:S02]  /*7b00*/  SEL R0, R0, RZ, P1 ;  /* 0x000000ff00007207 */ /* 0x000fe40000800000 */
[----:B------:R-:W-:-:S03]  /*7b10*/  LOP3.LUT R5, R8, R5, RZ, 0x3c, !PT ;  /* 0x0000000508057212 */ /* 0x000fc600078e3cff */
[----:B------:R-:W-:Y:S01]  /*7b20*/  IMAD R9, R0, 0x8, R3 ;  /* 0x0000000800097824 */ /* 0x000fe200078e0203 */
[----:B------:R-:W-:Y:S01]  /*7b30*/  SHF.L.U32 R4, R5, 0x1f, RZ ;  /* 0x0000001f05047819 */ /* 0x000fe200000006ff */
[----:B0-----:R-:W-:Y:S06]  /*7b40*/  @!P0 BRA `(.L_x_179) ;  /* 0x0000000400088947 */ /* 0x001fec0003800000 */
.L_x_192:
[----:B------:R-:W1:Y:S01]  /*7b50*/  SYNCS.PHASECHK.TRANS64.TRYWAIT P0, [R9+URZ], R4 ;  /* 0x00000004090075a7 */ /* 0x000e62000800017f */
[----:B------:R-:W-:-:S05]  /*7b60*/  VIADD R0, R0, 0x1 ;  /* 0x0000000100007836 */ /* 0x000fca0000000000 */
[----:B------:R-:W-:-:S04]  /*7b70*/  ISETP.NE.AND P1, PT, R0, 0x4, PT ;  /* 0x000000040000780c */ /* 0x000fc80003f25270 */
[----:B0-----:R-:W-:Y:S02]  /*7b80*/  SEL R2, RZ, 0x1, P1 ;  /* 0x00000001ff027807 */ /* 0x001fe40000800000 */
[----:B------:R-:W-:Y:S02]  /*7b90*/  SEL R0, R0, RZ, P1 ;  /* 0x000000ff00007207 */ /* 0x000fe40000800000 */
[----:B------:R-:W-:-:S03]  /*7ba0*/  LOP3.LUT R7, R5, R2, RZ, 0x3c, !PT ;  /* 0x0000000205077212 */ /* 0x000fc600078e3cff */
[----:B------:R-:W-:Y:S01]  /*7bb0*/  IMAD R6, R0, 0x8, R3 ;  /* 0x0000000800067824 */ /* 0x000fe200078e0203 */
[----:B------:R-:W-:Y:S01]  /*7bc0*/  SHF.L.U32 R5, R7, 0x1f, RZ ;  /* 0x0000001f07057819 */ /* 0x000fe200000006ff */
[----:B-1----:R-:W-:Y:S06]  /*7bd0*/  @!P0 BRA `(.L_x_180) ;  /* 0x0000000000f88947 */ /* 0x002fec0003800000 */
.L_x_193:
[----:B------:R-:W1:Y:S01]  /*7be0*/  SYNCS.PHASECHK.TRANS64.TRYWAIT P0, [R6+URZ], R5 ;  /* 0x00000005060075a7 */ /* 0x000e62000800017f */
[----:B------:R-:W-:-:S05]  /*7bf0*/  VIADD R0, R0, 0x1 ;  /* 0x0000000100007836 */ /* 0x000fca0000000000 */
[----:B------:R-:W-:-:S04]  /*7c00*/  ISETP.NE.AND P1, PT, R0, 0x4, PT ;  /* 0x000000040000780c */ /* 0x000fc80003f25270 */
[----:B------:R-:W-:Y:S02]  /*7c10*/  SEL R2, RZ, 0x1, P1 ;  /* 0x00000001ff027807 */ /* 0x000fe40000800000 */
[----:B------:R-:W-:Y:S02]  /*7c20*/  SEL R0, R0, RZ, P1 ;  /* 0x000000ff00007207 */ /* 0x000fe40000800000 */
[----:B------:R-:W-:Y:S01]  /*7c30*/  LOP3.LUT R2, R7, R2, RZ, 0x3c, !PT ;  /* 0x0000000207027212 */ /* 0x000fe200078e3cff */
[----:B-1----:R-:W-:Y:S06]  /*7c40*/  @!P0 BRA `(.L_x_181) ;  /* 0x0000000000f08947 */ /* 0x002fec0003800000 */
.L_x_194:
[----:B------:R-:W-:Y:S01]  /*7c50*/  IMAD R3, R0, 0x8, R3 ;  /* 0x0000000800037824 */ /* 0x000fe200078e0203 */
[----:B------:R-:W-:-:S07]  /*7c60*/  SHF.L.U32 R0, R2, 0x1f, RZ ;  /* 0x0000001f02007819 */ /* 0x000fce00000006ff */
.L_x_182:
[----:B--2---:R2:W3:Y:S02]  /*7c70*/  SYNCS.PHASECHK.TRANS64.TRYWAIT P0, [R3+URZ], R0 ;  /* 0x00000000030075a7 */ /* 0x0044e4000800017f */
[----:B---3--:R-:W-:Y:S05]  /*7c80*/  @!P0 NANOSLEEP.SYNCS 0x989680 ;  /* 0x009896800000895d */ /* 0x008fea0003900000 */
[----:B------:R-:W3:Y:S02]  /*7c90*/  @!P0 SYNCS.PHASECHK.TRANS64 P0, [R3+URZ], R0 ;  /* 0x00000000030085a7 */ /* 0x000ee4000800007f */
[----:B---3--:R-:W-:Y:S05]  /*7ca0*/  @!P0 BRA `(.L_x_182) ;  /* 0xfffffffc00f08947 */ /* 0x008fea000383ffff */
.L_x_177:
[----:B------:R-:W-:Y:S05]  /*7cb0*/  BSYNC B0 ;  /* 0x0000000000007941 */ /* 0x000fea0003800000 */
.L_x_176:
[----:B------:R-:W-:Y:S05]  /*7cc0*/  EXIT ;  /* 0x000000000000794d */ /* 0x000fea0003800000 */
.L_x_14:
[----:B0-----:R0:W1:Y:S02]  /*7cd0*/  SYNCS.PHASECHK.TRANS64.TRYWAIT P0, [R95+URZ+-0x8], R0 ;  /* 0xfffff8005f0075a7 */ /* 0x001064000800017f */
[----:B-1----:R-:W-:Y:S05]  /*7ce0*/  @!P0 NANOSLEEP.SYNCS 0x989680 ;  /* 0x009896800000895d */ /* 0x002fea0003900000 */
[----:B------:R-:W1:Y:S02]  /*7cf0*/  @!P0 SYNCS.PHASECHK.TRANS64 P0, [R95+URZ+-0x8], R0 ;  /* 0xfffff8005f0085a7 */ /* 0x000e64000800007f */
[----:B-1----:R-:W-:Y:S05]  /*7d00*/  @!P0 BRA `(.L_x_14) ;  /* 0xfffffffc00f08947 */ /* 0x002fea000383ffff */
[----:B------:R-:W-:Y:S05]  /*7d10*/  BRA `(.L_x_183) ;  /* 0xffffff98004c7947 */ /* 0x000fea000383ffff */
.L_x_19:
[----:B-1----:R1:W2:Y:S02]  /*7d20*/  SYNCS.PHASECHK.TRANS64.TRYWAIT P1, [R3+URZ], R0 ;  /* 0x00000000030075a7 */ /* 0x0022a4000802017f */
[----:B--2---:R-:W-:Y:S05]  /*7d30*/  @!P1 NANOSLEEP.SYNCS 0x989680 ;  /* 0x009896800000995d */ /* 0x004fea0003900000 */
[----:B------:R-:W2:Y:S02]  /*7d40*/  @!P1 SYNCS.PHASECHK.TRANS64 P1, [R3+URZ], R0 ;  /* 0x00000000030095a7 */ /* 0x000ea4000802007f */
[----:B--2---:R-:W-:Y:S05]  /*7d50*/  @!P1 BRA `(.L_x_19) ;  /* 0xfffffffc00f09947 */ /* 0x004fea000383ffff */
[----:B------:R-:W-:Y:S05]  /*7d60*/  BRA `(.L_x_18) ;  /* 0xffffff9800c47947 */ /* 0x000fea000383ffff */
.L_x_24:
[----:B-1----:R-:W-:-:S04]  /*7d70*/  IMAD.U32 R4, RZ, RZ, UR4 ;  /* 0x00000004ff047e24 */ /* 0x002fc8000f8e00ff */
[----:B------:R1:W2:Y:S03]  /*7d80*/  SYNCS.PHASECHK.TRANS64.TRYWAIT P1, [R4+URZ], R3 ;  /* 0x00000003040075a7 */ /* 0x0002a6000802017f */
[----:B--2---:R-:W-:Y:S05]  /*7d90*/  @!P1 NANOSLEEP.SYNCS 0x989680 ;  /* 0x009896800000995d */ /* 0x004fea0003900000 */
[----:B------:R-:W2:Y:S02]  /*7da0*/  @!P1 SYNCS.PHASECHK.TRANS64 P1, [R4+URZ], R3 ;  /* 0x00000003040095a7 */ /* 0x000ea4000802007f */
[----:B--2---:R-:W-:Y:S05]  /*7db0*/  @!P1 BRA `(.L_x_24) ;  /* 0xfffffffc00ec9947 */ /* 0x004fea000383ffff */
[----:B------:R-:W-:Y:S05]  /*7dc0*/  BRA `(.L_x_23) ;  /* 0xffffffa000047947 */ /* 0x000fea000383ffff */
.L_x_30:
[----:B0-----:R0:W1:Y:S02]  /*7dd0*/  SYNCS.PHASECHK.TRANS64.TRYWAIT P0, [R95+URZ+0x8], R0 ;  /* 0x000008005f0075a7 */ /* 0x001064000800017f */
[----:B-1----:R-:W-:Y:S05]  /*7de0*/  @!P0 NANOSLEEP.SYNCS 0x989680 ;  /* 0x009896800000895d */ /* 0x002fea0003900000 */
[----:B------:R-:W1:Y:S02]  /*7df0*/  @!P0 SYNCS.PHASECHK.TRANS64 P0, [R95+URZ+0x8], R0 ;  /* 0x000008005f0085a7 */ /* 0x000e64000800007f */
[----:B-1----:R-:W-:Y:S05]  /*7e00*/  @!P0 BRA `(.L_x_30) ;  /* 0xfffffffc00f08947 */ /* 0x002fea000383ffff */
[----:B------:R-:W-:Y:S05]  /*7e10*/  BRA `(.L_x_184) ;  /* 0xffffffa4007c7947 */ /* 0x000fea000383ffff */
.L_x_163:
[----:B------:R-:W-:Y:S01]  /*7e20*/  BSSY B1, `(.L_x_185) ;  /* 0x0000006000017945 */ /* 0x000fe20003800000 */
[----:B------:R-:W-:-:S07]  /*7e30*/  IMAD.MOV.U32 R15, RZ, RZ, -0x1 ;  /* 0xffffffffff0f7424 */ /* 0x000fce00078e00ff */
[----:B------:R-:W-:Y:S05]  /*7e40*/  WARPSYNC.COLLECTIVE R15, `(.L_x_186) ;  /* 0x000000000f0c7348 */ /* 0x000fea0003c00000 */
[----:B------:R-:W-:Y:S02]  /*7e50*/  ELECT P6, UR62, PT ;  /* 0x00000000003e782f */ /* 0x000fe400038c0000 */
[----:B------:R-:W-:Y:S01]  /*7e60*/  MOV R14, UR62 ;  /* 0x0000003e000e7c02 */ /* 0x000fe20008000f00 */
[----:B------:R-:W-:Y:S10]  /*7e70*/  ENDCOLLECTIVE ;  /* 0x000000000000791b */ /* 0x000ff40003800000 */
.L_x_186:
[----:B------:R-:W-:Y:S05]  /*7e80*/  BSYNC B1 ;  /* 0x0000000000017941 */ /* 0x000fea0003800000 */
.L_x_185:
[----:B------:R-:W-:Y:S05]  /*7e90*/  BRA `(.L_x_187) ;  /* 0xffffffec00d87947 */ /* 0x000fea000383ffff */
.L_x_166:
[----:B-1----:R1:W2:Y:S02]  /*7ea0*/  SYNCS.PHASECHK.TRANS64.TRYWAIT P1, [R7+URZ+0x20], R4 ;  /* 0x00002004070075a7 */ /* 0x0022a4000802017f */
[----:B--2---:R-:W-:Y:S05]  /*7eb0*/  @!P1 NANOSLEEP.SYNCS 0x989680 ;  /* 0x009896800000995d */ /* 0x004fea0003900000 */
[----:B------:R-:W2:Y:S02]  /*7ec0*/  @!P1 SYNCS.PHASECHK.TRANS64 P1, [R7+URZ+0x20], R4 ;  /* 0x00002004070095a7 */ /* 0x000ea4000802007f */
[----:B--2---:R-:W-:Y:S05]  /*7ed0*/  @!P1 BRA `(.L_x_166) ;  /* 0xfffffffc00f09947 */ /* 0x004fea000383ffff */
[----:B------:R-:W-:Y:S05]  /*7ee0*/  BRA `(.L_x_188) ;  /* 0xfffffff0000c7947 */ /* 0x000fea000383ffff */
.L_x_175:
[----:B------:R-:W-:Y:S01]  /*7ef0*/  BSSY B0, `(.L_x_189) ;  /* 0x0000006000007945 */ /* 0x000fe20003800000 */
[----:B------:R-:W-:-:S07]  /*7f00*/  IMAD.MOV.U32 R15, RZ, RZ, -0x1 ;  /* 0xffffffffff0f7424 */ /* 0x000fce00078e00ff */
[----:B------:R-:W-:Y:S05]  /*7f10*/  WARPSYNC.COLLECTIVE R15, `(.L_x_190) ;  /* 0x000000000f0c7348 */ /* 0x000fea0003c00000 */
[----:B------:R-:W-:Y:S02]  /*7f20*/  ELECT P6, UR62, PT ;  /* 0x00000000003e782f */ /* 0x000fe400038c0000 */
[----:B------:R-:W-:Y:S01]  /*7f30*/  MOV R14, UR62 ;  /* 0x0000003e000e7c02 */ /* 0x000fe20008000f00 */
[----:B------:R-:W-:Y:S10]  /*7f40*/  ENDCOLLECTIVE ;  /* 0x000000000000791b */ /* 0x000ff40003800000 */
.L_x_190:
[----:B------:R-:W-:Y:S05]  /*7f50*/  BSYNC B0 ;  /* 0x0000000000007941 */ /* 0x000fea0003800000 */
.L_x_189:
[----:B------:R-:W-:Y:S05]  /*7f60*/  BRA `(.L_x_191) ;  /* 0xfffffff800a07947 */ /* 0x000fea000383ffff */
.L_x_179:
[----:B0-----:R0:W1:Y:S02]  /*7f70*/  SYNCS.PHASECHK.TRANS64.TRYWAIT P0, [R7+URZ], R2 ;  /* 0x00000002070075a7 */ /* 0x001064000800017f */
[----:B-1----:R-:W-:Y:S05]  /*7f80*/  @!P0 NANOSLEEP.SYNCS 0x989680 ;  /* 0x009896800000895d */ /* 0x002fea0003900000 */
[----:B------:R-:W1:Y:S02]  /*7f90*/  @!P0 SYNCS.PHASECHK.TRANS64 P0, [R7+URZ], R2 ;  /* 0x00000002070085a7 */ /* 0x000e64000800007f */
[----:B-1----:R-:W-:Y:S05]  /*7fa0*/  @!P0 BRA `(.L_x_179) ;  /* 0xfffffffc00f08947 */ /* 0x002fea000383ffff */
[----:B------:R-:W-:Y:S05]  /*7fb0*/  BRA `(.L_x_192) ;  /* 0xfffffff800e47947 */ /* 0x000fea000383ffff */
.L_x_180:
[----:B0-----:R0:W1:Y:S02]  /*7fc0*/  SYNCS.PHASECHK.TRANS64.TRYWAIT P0, [R9+URZ], R4 ;  /* 0x00000004090075a7 */ /* 0x001064000800017f */
[----:B-1----:R-:W-:Y:S05]  /*7fd0*/  @!P0 NANOSLEEP.SYNCS 0x989680 ;  /* 0x009896800000895d */ /* 0x002fea0003900000 */
[----:B------:R-:W1:Y:S02]  /*7fe0*/  @!P0 SYNCS.PHASECHK.TRANS64 P0, [R9+URZ], R4 ;  /* 0x00000004090085a7 */ /* 0x000e64000800007f */
[----:B-1----:R-:W-:Y:S05]  /*7ff0*/  @!P0 BRA `(.L_x_180) ;  /* 0xfffffffc00f08947 */ /* 0x002fea000383ffff */
[----:B------:R-:W-:Y:S05]  /*8000*/  BRA `(.L_x_193) ;  /* 0xfffffff800f47947 */ /* 0x000fea000383ffff */
.L_x_181:
[----:B-1----:R1:W2:Y:S02]  /*8010*/  SYNCS.PHASECHK.TRANS64.TRYWAIT P0, [R6+URZ], R5 ;  /* 0x00000005060075a7 */ /* 0x0022a4000800017f */
[----:B--2---:R-:W-:Y:S05]  /*8020*/  @!P0 NANOSLEEP.SYNCS 0x989680 ;  /* 0x009896800000895d */ /* 0x004fea0003900000 */
[----:B------:R-:W2:Y:S02]  /*8030*/  @!P0 SYNCS.PHASECHK.TRANS64 P0, [R6+URZ], R5 ;  /* 0x00000005060085a7 */ /* 0x000ea4000800007f */
[----:B--2---:R-:W-:Y:S05]  /*8040*/  @!P0 BRA `(.L_x_181) ;  /* 0xfffffffc00f08947 */ /* 0x004fea000383ffff */
[----:B------:R-:W-:Y:S05]  /*8050*/  BRA `(.L_x_194) ;  /* 0xfffffff800fc7947 */ /* 0x000fea000383ffff */
.L_x_195:
[----:B------:R-:W-:-:S00]  /*8060*/  BRA `(.L_x_195) ;  /* 0xfffffffc00fc7947 */ /* 0x000fc0000383ffff */
[----:B------:R-:W-:-:S00]  /*8070*/  NOP ;  /* 0x0000000000007918 */ /* 0x000fc00000000000 */
        /* <DEDUP_REMOVED lines=8> */
.L_x_196:


//--------------------- .nv.global.init           --------------------------
	.section	.nv.global.init,"aw",@progbits
.nv.global.init:
	.type		$str$22,@object
	.size		$str$22,($str$23 - $str$22)
$str$22:
        /*0000*/ 	.byte	0x6b, 0x5f, 0x74, 0x69, 0x6c, 0x65, 0x5f, 0x63, 0x6f, 0x75, 0x6e, 0x74, 0x20, 0x3e, 0x3d, 0x20
        /*0010*/ 	.byte	0x31, 0x00
	.type		$str$23,@object
	.size		$str$23,(__unnamed_1 - $str$23)
$str$23:
        /*0012*/ 	.byte	0x2f, 0x74, 0x6d, 0x70, 0x2f, 0x63, 0x75, 0x74, 0x6c, 0x61, 0x73, 0x73, 0x5f, 0x73, 0x77, 0x65
        /*0022*/ 	.byte	0x65, 0x70, 0x5f, 0x73, 0x72, 0x63, 0x2f, 0x69, 0x6e, 0x63, 0x6c, 0x75, 0x64, 0x65, 0x2f, 0x63
        /*0032*/ 	.byte	0x75, 0x74, 0x6c, 0x61, 0x73, 0x73, 0x2f, 0x67, 0x65, 0x6d, 0x6d, 0x2f, 0x63, 0x6f, 0x6c, 0x6c
        /*0042*/ 	.byte	0x65, 0x63, 0x74, 0x69, 0x76, 0x65, 0x2f, 0x73, 0x6d, 0x39, 0x30, 0x5f, 0x6d, 0x6d, 0x61, 0x5f
        /*0052*/ 	.byte	0x74, 0x6d, 0x61, 0x5f, 0x67, 0x6d, 0x6d, 0x61, 0x5f, 0x73, 0x73, 0x5f, 0x77, 0x61, 0x72, 0x70
        /*0062*/ 	.byte	0x73, 0x70, 0x65, 0x63, 0x69, 0x61, 0x6c, 0x69, 0x7a, 0x65, 0x64, 0x2e, 0x68, 0x70, 0x70, 0x00
	.type		__unnamed_1,@object
	.size		__unnamed_1,(.L_0 - __unnamed_1)
__unnamed_1:
        /*0072*/ 	.byte	0x76, 0x6f, 0x69, 0x64, 0x20, 0x63, 0x75, 0x74, 0x6c, 0x61, 0x73, 0x73, 0x3a, 0x3a, 0x67, 0x65
        /* <DEDUP_REMOVED lines=179> */
        /*0bb2*/ 	.byte	0x65, 0x6e, 0x74, 0x69, 0x74, 0x79, 0x5d, 0x00
.L_0:


//--------------------- .nv.shared._ZN7cutlass13device_kernelINS_4gemm6kernel13GemmUniversalIN4cute5tupleIJiiiiEEENS1_10collective13CollectiveMmaINS1_34MainloopSm90TmaGmmaWarpSpecializedILi4ENS5_IJNS4_1CILi1EEESB_SB_EEENS1_32KernelTmaWarpSpecializedPingpongEEENS5_IJNSA_ILi64EEENSA_ILi128EEESG_EEENS_6half_tENS5_IJlSB_lEEESI_SJ_NS4_8TiledMMAINS4_8MMA_AtomIJNS4_4SM904GMMA26MMA_64x128x16_F32F16F16_SSILNSN_5MajorE0ELSP_0ELNSN_7ScaleInE1ELSQ_1EEEEEENS4_6LayoutISC_NS5_IJNSA_ILi0EEESU_SU_EEEEENS5_IJNS4_10UnderscoreESX_SX_EEEEENS4_13SM90_TMA_LOADENS4_14ComposedLayoutINS4_7SwizzleILi3ELi4ELi3EEENS4_18smem_ptr_flag_bitsILi16EEENST_INS5_IJNSA_ILi8EEESF_EEENS5_IJSF_SB_EEEEEEEvNS4_8identityES10_S1A_vS1B_EENS_8epilogue10collective6detail29Sm90TmaWarpSpecializedAdapterINS1E_15DefaultEpilogueISI_SJ_SJ_NS1D_6thread17LinearCombinationISI_Li1EffLNS1I_9ScaleType4KindE0ELNS_15FloatRoundStyleE2ESI_EENS1_15EpilogueDefaultEEEEEvvEEEEvNT_6ParamsE --------------------------
	.section	.nv.shared._ZN7cutlass13device_kernelINS_4gemm6kernel13GemmUniversalIN4cute5tupleIJiiiiEEENS1_10collective13CollectiveMmaINS1_34MainloopSm90TmaGmmaWarpSpecializedILi4ENS5_IJNS4_1CILi1EEESB_SB_EEENS1_32KernelTmaWarpSpecializedPingpongEEENS5_IJNSA_ILi64EEENSA_ILi128EEESG_EEENS_6half_tENS5_IJlSB_lEEESI_SJ_NS4_8TiledMMAINS4_8MMA_AtomIJNS4_4SM904GMMA26MMA_64x128x16_F32F16F16_SSILNSN_5MajorE0ELSP_0ELNSN_7ScaleInE1ELSQ_1EEEEEENS4_6LayoutISC_NS5_IJNSA_ILi0EEESU_SU_EEEEENS5_IJNS4_10UnderscoreESX_SX_EEEEENS4_13SM90_TMA_LOADENS4_14ComposedLayoutINS4_7SwizzleILi3ELi4ELi3EEENS4_18smem_ptr_flag_bitsILi16EEENST_INS5_IJNSA_ILi8EEESF_EEENS5_IJSF_SB_EEEEEEEvNS4_8identityES10_S1A_vS1B_EENS_8epilogue10collective6detail29Sm90TmaWarpSpecializedAdapterINS1E_15DefaultEpilogueISI_SJ_SJ_NS1D_6thread17LinearCombinationISI_Li1EffLNS1I_9ScaleType4KindE0ELNS_15FloatRoundStyleE2ESI_EENS1_15EpilogueDefaultEEEEEvvEEEEvNT_6ParamsE,"aw",@nobits
	.sectionflags	@""
	.align	16
	.zero		1024


//--------------------- .nv.shared.reserved.0     --------------------------
	.section	.nv.shared.reserved.0,"aw",@nobits
	.weak		__nv_reservedSMEM_offset_0_alias
	.size		__nv_reservedSMEM_offset_0_alias, 0, 0
	.other		__nv_reservedSMEM_offset_0_alias,@"STO_CUDA_RESERVED_SHARED STV_DEFAULT"
__nv_reservedSMEM_offset_0_alias:
	.zero		0


//--------------------- .nv.global                --------------------------
	.section	.nv.global,"aw",@nobits
.nv.global:
	.type		_ZN39_INTERNAL_3efc3134_4_k_cu_90cd6be4_27014cute1_E,@object
	.size		_ZN39_INTERNAL_3efc3134_4_k_cu_90cd6be4_27014cute1_E,(_ZN39_INTERNAL_3efc3134_4_k_cu_90cd6be4_27014cuda3std3__45__cpo6cbeginE - _ZN39_INTERNAL_3efc3134_4_k_cu_90cd6be4_27014cute1_E)
_ZN39_INTERNAL_3efc3134_4_k_cu_90cd6be4_27014cute1_E:
	.zero		1
	.type		_ZN39_INTERNAL_3efc3134_4_k_cu_90cd6be4_27014cuda3std3__45__cpo6cbeginE,@object
	.size		_ZN39_INTERNAL_3efc3134_4_k_cu_90cd6be4_27014cuda3std3__45__cpo6cbeginE,(_ZN39_INTERNAL_3efc3134_4_k_cu_90cd6be4_27014cuda3std3__48in_placeE - _ZN39_INTERNAL_3efc3134_4_k_cu_90cd6be4_27014cuda3std3__45__cpo6cbeginE)
_ZN39_INTERNAL_3efc3134_4_k_cu_90cd6be4_27014cuda3std3__45__cpo6cbeginE:
	.zero		1
	.type		_ZN39_INTERNAL_3efc3134_4_k_cu_90cd6be4_27014cuda3std3__48in_placeE,@object
	.size		_ZN39_INTERNAL_3efc3134_4_k_cu_90cd6be4_27014cuda3std3__48in_placeE,(_ZN39_INTERNAL_3efc3134_4_k_cu_90cd6be4_27014cuda3std6ranges3__45__cpo9iter_moveE - _ZN39_INTERNAL_3efc3134_4_k_cu_90cd6be4_27014cuda3std3__48in_placeE)
_ZN39_INTERNAL_3efc3134_4_k_cu_90cd6be4_27014cuda3std3__48in_placeE:
	.zero		1
	.type		_ZN39_INTERNAL_3efc3134_4_k_cu_90cd6be4_27014cuda3std6ranges3__45__cpo9iter_moveE,@object
	.size		_ZN39_INTERNAL_3efc3134_4_k_cu_90cd6be4_27014cuda3std6ranges3__45__cpo9iter_moveE,(_ZN39_INTERNAL_3efc3134_4_k_cu_90cd6be4_27014cuda3std3__45__cpo5beginE - _ZN39_INTERNAL_3efc3134_4_k_cu_90cd6be4_27014cuda3std6ranges3__45__cpo9iter_moveE)
_ZN39_INTERNAL_3efc3134_4_k_cu_90cd6be4_27014cuda3std6ranges3__45__cpo9iter_moveE:
	.zero		1
	.type		_ZN39_INTERNAL_3efc3134_4_k_cu_90cd6be4_27014cuda3std3__45__cpo5beginE,@object
	.size		_ZN39_INTERNAL_3efc3134_4_k_cu_90cd6be4_27014cuda3std3__45__cpo5beginE,(_ZN39_INTERNAL_3efc3134_4_k_cu_90cd6be4_27014cuda3std3__441_GLOBAL__N__3efc3134_4_k_cu_90cd6be4_27016ignoreE - _ZN39_INTERNAL_3efc3134_4_k_cu_90cd6be4_27014cuda3std3__45__cpo5beginE)
_ZN39_INTERNAL_3efc3134_4_k_cu_90cd6be4_27014cuda3std3__45__cpo5beginE:
	.zero		1
	.type		_ZN39_INTERNAL_3efc3134_4_k_cu_90cd6be4_27014cuda3std3__441_GLOBAL__N__3efc3134_4_k_cu_90cd6be4_27016ignoreE,@object
	.size		_ZN39_INTERNAL_3efc3134_4_k_cu_90cd6be4_27014cuda3std3__441_GLOBAL__N__3efc3134_4_k_cu_90cd6be4_27016ignoreE,(_ZN39_INTERNAL_3efc3134_4_k_cu_90cd6be4_27014cute7productE - _ZN39_INTERNAL_3efc3134_4_k_cu_90cd6be4_27014cuda3std3__441_GLOBAL__N__3efc3134_4_k_cu_90cd6be4_27016ignoreE)
_ZN39_INTERNAL_3efc3134_4_k_cu_90cd6be4_27014cuda3std3__441_GLOBAL__N__3efc3134_4_k_cu_90cd6be4_27016ignoreE:
	.zero		1
	.type		_ZN39_INTERNAL_3efc3134_4_k_cu_90cd6be4_27014cute7productE,@object
	.size		_ZN39_INTERNAL_3efc3134_4_k_cu_90cd6be4_27014cute7productE,(_ZN39_INTERNAL_3efc3134_4_k_cu_90cd6be4_27014cuda3std3__45__cpo3endE - _ZN39_INTERNAL_3efc3134_4_k_cu_90cd6be4_27014cute7productE)
_ZN39_INTERNAL_3efc3134_4_k_cu_90cd6be4_27014cute7productE:
	.zero		1
	.type		_ZN39_INTERNAL_3efc3134_4_k_cu_90cd6be4_27014cuda3std3__45__cpo3endE,@object
	.size		_ZN39_INTERNAL_3efc3134_4_k_cu_90cd6be4_27014cuda3std3__45__cpo3endE,(_ZN39_INTERNAL_3efc3134_4_k_cu_90cd6be4_27014cuda3std3__419piecewise_constructE - _ZN39_INTERNAL_3efc3134_4_k_cu_90cd6be4_27014cuda3std3__45__cpo3endE)
_ZN39_INTERNAL_3efc3134_4_k_cu_90cd6be4_27014cuda3std3__45__cpo3endE:
	.zero		1
	.type		_ZN39_INTERNAL_3efc3134_4_k_cu_90cd6be4_27014cuda3std3__419piecewise_constructE,@object
	.size		_ZN39_INTERNAL_3efc3134_4_k_cu_90cd6be4_27014cuda3std3__419piecewise_constructE,(_ZN39_INTERNAL_3efc3134_4_k_cu_90cd6be4_27014cuda3std3__45__cpo4cendE - _ZN39_INTERNAL_3efc3134_4_k_cu_90cd6be4_27014cuda3std3__419piecewise_constructE)
_ZN39_INTERNAL_3efc3134_4_k_cu_90cd6be4_27014cuda3std3__419piecewise_constructE:
	.zero		1
	.type		_ZN39_INTERNAL_3efc3134_4_k_cu_90cd6be4_27014cuda3std3__45__cpo4cendE,@object
	.size		_ZN39_INTERNAL_3efc3134_4_k_cu_90cd6be4_27014cuda3std3__45__cpo4cendE,(_ZN39_INTERNAL_3efc3134_4_k_cu_90cd6be4_27014cuda3std6ranges3__45__cpo4swapE - _ZN39_INTERNAL_3efc3134_4_k_cu_90cd6be4_27014cuda3std3__45__cpo4cendE)
_ZN39_INTERNAL_3efc3134_4_k_cu_90cd6be4_27014cuda3std3__45__cpo4cendE:
	.zero		1
	.type		_ZN39_INTERNAL_3efc3134_4_k_cu_90cd6be4_27014cuda3std6ranges3__45__cpo4swapE,@object
	.size		_ZN39_INTERNAL_3efc3134_4_k_cu_90cd6be4_27014cuda3std6ranges3__45__cpo4swapE,(.L_8 - _ZN39_INTERNAL_3efc3134_4_k_cu_90cd6be4_27014cuda3std6ranges3__45__cpo4swapE)
_ZN39_INTERNAL_3efc3134_4_k_cu_90cd6be4_27014cuda3std6ranges3__45__cpo4swapE:
	.zero		1
.L_8:


//--------------------- .nv.constant0._ZN7cutlass13device_kernelINS_4gemm6kernel13GemmUniversalIN4cute5tupleIJiiiiEEENS1_10collective13CollectiveMmaINS1_34MainloopSm90TmaGmmaWarpSpecializedILi4ENS5_IJNS4_1CILi1EEESB_SB_EEENS1_32KernelTmaWarpSpecializedPingpongEEENS5_IJNSA_ILi64EEENSA_ILi128EEESG_EEENS_6half_tENS5_IJlSB_lEEESI_SJ_NS4_8TiledMMAINS4_8MMA_AtomIJNS4_4SM904GMMA26MMA_64x128x16_F32F16F16_SSILNSN_5MajorE0ELSP_0ELNSN_7ScaleInE1ELSQ_1EEEEEENS4_6LayoutISC_NS5_IJNSA_ILi0EEESU_SU_EEEEENS5_IJNS4_10UnderscoreESX_SX_EEEEENS4_13SM90_TMA_LOADENS4_14ComposedLayoutINS4_7SwizzleILi3ELi4ELi3EEENS4_18smem_ptr_flag_bitsILi16EEENST_INS5_IJNSA_ILi8EEESF_EEENS5_IJSF_SB_EEEEEEEvNS4_8identityES10_S1A_vS1B_EENS_8epilogue10collective6detail29Sm90TmaWarpSpecializedAdapterINS1E_15DefaultEpilogueISI_SJ_SJ_NS1D_6thread17LinearCombinationISI_Li1EffLNS1I_9ScaleType4KindE0ELNS_15FloatRoundStyleE2ESI_EENS1_15EpilogueDefaultEEEEEvvEEEEvNT_6ParamsE --------------------------
	.section	.nv.constant0._ZN7cutlass13device_kernelINS_4gemm6kernel13GemmUniversalIN4cute5tupleIJiiiiEEENS1_10collective13CollectiveMmaINS1_34MainloopSm90TmaGmmaWarpSpecializedILi4ENS5_IJNS4_1CILi1EEESB_SB_EEENS1_32KernelTmaWarpSpecializedPingpongEEENS5_IJNSA_ILi64EEENSA_ILi128EEESG_EEENS_6half_tENS5_IJlSB_lEEESI_SJ_NS4_8TiledMMAINS4_8MMA_AtomIJNS4_4SM904GMMA26MMA_64x128x16_F32F16F16_SSILNSN_5MajorE0ELSP_0ELNSN_7ScaleInE1ELSQ_1EEEEEENS4_6LayoutISC_NS5_IJNSA_ILi0EEESU_SU_EEEEENS5_IJNS4_10UnderscoreESX_SX_EEEEENS4_13SM90_TMA_LOADENS4_14ComposedLayoutINS4_7SwizzleILi3ELi4ELi3EEENS4_18smem_ptr_flag_bitsILi16EEENST_INS5_IJNSA_ILi8EEESF_EEENS5_IJSF_SB_EEEEEEEvNS4_8identityES10_S1A_vS1B_EENS_8epilogue10collective6detail29Sm90TmaWarpSpecializedAdapterINS1E_15DefaultEpilogueISI_SJ_SJ_NS1D_6thread17LinearCombinationISI_Li1EffLNS1I_9ScaleType4KindE0ELNS_15FloatRoundStyleE2ESI_EENS1_15EpilogueDefaultEEEEEvvEEEEvNT_6ParamsE,"a",@progbits
	.sectionflags	@""
	.align	4
.nv.constant0._ZN7cutlass13device_kernelINS_4gemm6kernel13GemmUniversalIN4cute5tupleIJiiiiEEENS1_10collective13CollectiveMmaINS1_34MainloopSm90TmaGmmaWarpSpecializedILi4ENS5_IJNS4_1CILi1EEESB_SB_EEENS1_32KernelTmaWarpSpecializedPingpongEEENS5_IJNSA_ILi64EEENSA_ILi128EEESG_EEENS_6half_tENS5_IJlSB_lEEESI_SJ_NS4_8TiledMMAINS4_8MMA_AtomIJNS4_4SM904GMMA26MMA_64x128x16_F32F16F16_SSILNSN_5MajorE0ELSP_0ELNSN_7ScaleInE1ELSQ_1EEEEEENS4_6LayoutISC_NS5_IJNSA_ILi0EEESU_SU_EEEEENS5_IJNS4_10UnderscoreESX_SX_EEEEENS4_13SM90_TMA_LOADENS4_14ComposedLayoutINS4_7SwizzleILi3ELi4ELi3EEENS4_18smem_ptr_flag_bitsILi16EEENST_INS5_IJNSA_ILi8EEESF_EEENS5_IJSF_SB_EEEEEEEvNS4_8identityES10_S1A_vS1B_EENS_8epilogue10collective6detail29Sm90TmaWarpSpecializedAdapterINS1E_15DefaultEpilogueISI_SJ_SJ_NS1D_6thread17LinearCombinationISI_Li1EffLNS1I_9ScaleType4KindE0ELNS_15FloatRoundStyleE2ESI_EENS1_15EpilogueDefaultEEEEEvvEEEEvNT_6ParamsE:
	.zero		1664


//--------------------- SYMBOLS --------------------------

	.type		.nv.reservedSmem.offset0,@object
	.size		.nv.reservedSmem.offset0,0x4
	.type		__assertfail,@function
